//
// Generated by NVIDIA NVVM Compiler
//
// Compiler Build ID: CL-36424714
// Cuda compilation tools, release 13.0, V13.0.88
// Based on NVVM 20.0.0
//

.version 9.0
.target sm_100
.address_size 64

	// .globl	_Z14matmul_naive_1PdS_S_m
// _ZZ12matmul_blockPdS_S_mE6a_temp has been demoted
// _ZZ12matmul_blockPdS_S_mE6b_temp has been demoted
// _ZZ12matmul_blockPdS_S_mE6c_temp has been demoted

.visible .entry _Z14matmul_naive_1PdS_S_m(
	.param .u64 .ptr .align 1 _Z14matmul_naive_1PdS_S_m_param_0,
	.param .u64 .ptr .align 1 _Z14matmul_naive_1PdS_S_m_param_1,
	.param .u64 .ptr .align 1 _Z14matmul_naive_1PdS_S_m_param_2,
	.param .u64 _Z14matmul_naive_1PdS_S_m_param_3
)
{
	.reg .pred 	%p<10>;
	.reg .b32 	%r<10>;
	.reg .b32 	%f<37>;
	.reg .b64 	%rd<106>;
	.reg .b64 	%fd<62>;

	ld.param.u64 	%rd25, [_Z14matmul_naive_1PdS_S_m_param_0];
	ld.param.u64 	%rd26, [_Z14matmul_naive_1PdS_S_m_param_1];
	ld.param.u64 	%rd27, [_Z14matmul_naive_1PdS_S_m_param_3];
	cvta.to.global.u64 	%rd1, %rd26;
	cvta.to.global.u64 	%rd2, %rd25;
	mov.u32 	%r1, %ctaid.x;
	mov.u32 	%r2, %ntid.x;
	mov.u32 	%r3, %tid.x;
	mad.lo.s32 	%r4, %r1, %r2, %r3;
	mov.u32 	%r5, %ctaid.y;
	mov.u32 	%r6, %ntid.y;
	mov.u32 	%r7, %tid.y;
	mad.lo.s32 	%r8, %r5, %r6, %r7;
	cvt.s64.s32 	%rd3, %r4;
	cvt.u64.u32 	%rd4, %r8;
	max.u64 	%rd28, %rd3, %rd4;
	setp.ge.u64 	%p1, %rd28, %rd27;
	@%p1 bra 	$L__BB0_13;
	mul.lo.s64 	%rd5, %rd27, %rd3;
	add.s64 	%rd30, %rd27, -1;
	and.b64  	%rd6, %rd27, 7;
	setp.lt.u64 	%p2, %rd30, 7;
	mov.f32 	%f36, 0f00000000;
	mov.b64 	%rd104, 0;
	@%p2 bra 	$L__BB0_4;
	and.b64  	%rd104, %rd27, -8;
	shl.b64 	%rd31, %rd4, 3;
	add.s64 	%rd101, %rd1, %rd31;
	shl.b64 	%rd9, %rd27, 6;
	shl.b64 	%rd32, %rd5, 3;
	add.s64 	%rd33, %rd32, %rd2;
	add.s64 	%rd100, %rd33, 32;
	mov.f32 	%f36, 0f00000000;
	mov.u64 	%rd102, %rd104;
$L__BB0_3:
	.pragma "nounroll";
	ld.global.f64 	%fd1, [%rd100+-32];
	ld.global.f64 	%fd2, [%rd101];
	cvt.f64.f32 	%fd3, %f36;
	fma.rn.f64 	%fd4, %fd1, %fd2, %fd3;
	cvt.rn.f32.f64 	%f16, %fd4;
	ld.global.f64 	%fd5, [%rd100+-24];
	shl.b64 	%rd34, %rd27, 3;
	add.s64 	%rd35, %rd101, %rd34;
	ld.global.f64 	%fd6, [%rd35];
	cvt.f64.f32 	%fd7, %f16;
	fma.rn.f64 	%fd8, %fd5, %fd6, %fd7;
	cvt.rn.f32.f64 	%f17, %fd8;
	ld.global.f64 	%fd9, [%rd100+-16];
	add.s64 	%rd36, %rd35, %rd34;
	ld.global.f64 	%fd10, [%rd36];
	cvt.f64.f32 	%fd11, %f17;
	fma.rn.f64 	%fd12, %fd9, %fd10, %fd11;
	cvt.rn.f32.f64 	%f18, %fd12;
	ld.global.f64 	%fd13, [%rd100+-8];
	add.s64 	%rd37, %rd36, %rd34;
	ld.global.f64 	%fd14, [%rd37];
	cvt.f64.f32 	%fd15, %f18;
	fma.rn.f64 	%fd16, %fd13, %fd14, %fd15;
	cvt.rn.f32.f64 	%f19, %fd16;
	ld.global.f64 	%fd17, [%rd100];
	add.s64 	%rd38, %rd37, %rd34;
	ld.global.f64 	%fd18, [%rd38];
	cvt.f64.f32 	%fd19, %f19;
	fma.rn.f64 	%fd20, %fd17, %fd18, %fd19;
	cvt.rn.f32.f64 	%f20, %fd20;
	ld.global.f64 	%fd21, [%rd100+8];
	add.s64 	%rd39, %rd38, %rd34;
	ld.global.f64 	%fd22, [%rd39];
	cvt.f64.f32 	%fd23, %f20;
	fma.rn.f64 	%fd24, %fd21, %fd22, %fd23;
	cvt.rn.f32.f64 	%f21, %fd24;
	ld.global.f64 	%fd25, [%rd100+16];
	add.s64 	%rd40, %rd39, %rd34;
	ld.global.f64 	%fd26, [%rd40];
	cvt.f64.f32 	%fd27, %f21;
	fma.rn.f64 	%fd28, %fd25, %fd26, %fd27;
	cvt.rn.f32.f64 	%f22, %fd28;
	ld.global.f64 	%fd29, [%rd100+24];
	add.s64 	%rd41, %rd40, %rd34;
	ld.global.f64 	%fd30, [%rd41];
	cvt.f64.f32 	%fd31, %f22;
	fma.rn.f64 	%fd32, %fd29, %fd30, %fd31;
	cvt.rn.f32.f64 	%f36, %fd32;
	add.s64 	%rd102, %rd102, -8;
	add.s64 	%rd101, %rd101, %rd9;
	add.s64 	%rd100, %rd100, 64;
	setp.ne.s64 	%p3, %rd102, 0;
	@%p3 bra 	$L__BB0_3;
$L__BB0_4:
	setp.eq.s64 	%p4, %rd6, 0;
	@%p4 bra 	$L__BB0_12;
	and.b64  	%rd18, %rd27, 3;
	setp.lt.u64 	%p5, %rd6, 4;
	@%p5 bra 	$L__BB0_7;
	add.s64 	%rd42, %rd104, %rd5;
	shl.b64 	%rd43, %rd42, 3;
	add.s64 	%rd44, %rd2, %rd43;
	ld.global.f64 	%fd33, [%rd44];
	mad.lo.s64 	%rd45, %rd104, %rd27, %rd4;
	shl.b64 	%rd46, %rd45, 3;
	add.s64 	%rd47, %rd1, %rd46;
	ld.global.f64 	%fd34, [%rd47];
	cvt.f64.f32 	%fd35, %f36;
	fma.rn.f64 	%fd36, %fd33, %fd34, %fd35;
	cvt.rn.f32.f64 	%f24, %fd36;
	add.s64 	%rd48, %rd104, 1;
	and.b64  	%rd49, %rd48, 4294967295;
	add.s64 	%rd50, %rd49, %rd5;
	shl.b64 	%rd51, %rd50, 3;
	add.s64 	%rd52, %rd2, %rd51;
	ld.global.f64 	%fd37, [%rd52];
	mad.lo.s64 	%rd53, %rd49, %rd27, %rd4;
	shl.b64 	%rd54, %rd53, 3;
	add.s64 	%rd55, %rd1, %rd54;
	ld.global.f64 	%fd38, [%rd55];
	cvt.f64.f32 	%fd39, %f24;
	fma.rn.f64 	%fd40, %fd37, %fd38, %fd39;
	cvt.rn.f32.f64 	%f25, %fd40;
	add.s64 	%rd56, %rd104, 2;
	and.b64  	%rd57, %rd56, 4294967295;
	add.s64 	%rd58, %rd57, %rd5;
	shl.b64 	%rd59, %rd58, 3;
	add.s64 	%rd60, %rd2, %rd59;
	ld.global.f64 	%fd41, [%rd60];
	mad.lo.s64 	%rd61, %rd57, %rd27, %rd4;
	shl.b64 	%rd62, %rd61, 3;
	add.s64 	%rd63, %rd1, %rd62;
	ld.global.f64 	%fd42, [%rd63];
	cvt.f64.f32 	%fd43, %f25;
	fma.rn.f64 	%fd44, %fd41, %fd42, %fd43;
	cvt.rn.f32.f64 	%f26, %fd44;
	add.s64 	%rd64, %rd104, 3;
	and.b64  	%rd65, %rd64, 4294967295;
	add.s64 	%rd66, %rd65, %rd5;
	shl.b64 	%rd67, %rd66, 3;
	add.s64 	%rd68, %rd2, %rd67;
	ld.global.f64 	%fd45, [%rd68];
	mad.lo.s64 	%rd69, %rd65, %rd27, %rd4;
	shl.b64 	%rd70, %rd69, 3;
	add.s64 	%rd71, %rd1, %rd70;
	ld.global.f64 	%fd46, [%rd71];
	cvt.f64.f32 	%fd47, %f26;
	fma.rn.f64 	%fd48, %fd45, %fd46, %fd47;
	cvt.rn.f32.f64 	%f36, %fd48;
	add.s64 	%rd72, %rd104, 4;
	and.b64  	%rd104, %rd72, 4294967295;
$L__BB0_7:
	setp.eq.s64 	%p6, %rd18, 0;
	@%p6 bra 	$L__BB0_12;
	setp.eq.s64 	%p7, %rd18, 1;
	@%p7 bra 	$L__BB0_10;
	add.s64 	%rd73, %rd104, %rd5;
	shl.b64 	%rd74, %rd73, 3;
	add.s64 	%rd75, %rd2, %rd74;
	ld.global.f64 	%fd49, [%rd75];
	mad.lo.s64 	%rd76, %rd104, %rd27, %rd4;
	shl.b64 	%rd77, %rd76, 3;
	add.s64 	%rd78, %rd1, %rd77;
	ld.global.f64 	%fd50, [%rd78];
	cvt.f64.f32 	%fd51, %f36;
	fma.rn.f64 	%fd52, %fd49, %fd50, %fd51;
	cvt.rn.f32.f64 	%f28, %fd52;
	add.s64 	%rd79, %rd104, 1;
	and.b64  	%rd80, %rd79, 4294967295;
	add.s64 	%rd81, %rd80, %rd5;
	shl.b64 	%rd82, %rd81, 3;
	add.s64 	%rd83, %rd2, %rd82;
	ld.global.f64 	%fd53, [%rd83];
	mad.lo.s64 	%rd84, %rd80, %rd27, %rd4;
	shl.b64 	%rd85, %rd84, 3;
	add.s64 	%rd86, %rd1, %rd85;
	ld.global.f64 	%fd54, [%rd86];
	cvt.f64.f32 	%fd55, %f28;
	fma.rn.f64 	%fd56, %fd53, %fd54, %fd55;
	cvt.rn.f32.f64 	%f36, %fd56;
	add.s64 	%rd87, %rd104, 2;
	and.b64  	%rd104, %rd87, 4294967295;
$L__BB0_10:
	and.b64  	%rd88, %rd27, 1;
	setp.eq.b64 	%p8, %rd88, 1;
	not.pred 	%p9, %p8;
	@%p9 bra 	$L__BB0_12;
	add.s64 	%rd89, %rd104, %rd5;
	shl.b64 	%rd90, %rd89, 3;
	add.s64 	%rd91, %rd2, %rd90;
	ld.global.f64 	%fd57, [%rd91];
	mad.lo.s64 	%rd92, %rd104, %rd27, %rd4;
	shl.b64 	%rd93, %rd92, 3;
	add.s64 	%rd94, %rd1, %rd93;
	ld.global.f64 	%fd58, [%rd94];
	cvt.f64.f32 	%fd59, %f36;
	fma.rn.f64 	%fd60, %fd57, %fd58, %fd59;
	cvt.rn.f32.f64 	%f36, %fd60;
$L__BB0_12:
	ld.param.u64 	%rd99, [_Z14matmul_naive_1PdS_S_m_param_2];
	cvt.f64.f32 	%fd61, %f36;
	add.s64 	%rd95, %rd5, %rd4;
	cvta.to.global.u64 	%rd96, %rd99;
	shl.b64 	%rd97, %rd95, 3;
	add.s64 	%rd98, %rd96, %rd97;
	st.global.f64 	[%rd98], %fd61;
$L__BB0_13:
	ret;

}
	// .globl	_Z14matmul_naive_2PdS_S_m
.visible .entry _Z14matmul_naive_2PdS_S_m(
	.param .u64 .ptr .align 1 _Z14matmul_naive_2PdS_S_m_param_0,
	.param .u64 .ptr .align 1 _Z14matmul_naive_2PdS_S_m_param_1,
	.param .u64 .ptr .align 1 _Z14matmul_naive_2PdS_S_m_param_2,
	.param .u64 _Z14matmul_naive_2PdS_S_m_param_3
)
{
	.reg .pred 	%p<10>;
	.reg .b32 	%r<10>;
	.reg .b32 	%f<37>;
	.reg .b64 	%rd<106>;
	.reg .b64 	%fd<62>;

	ld.param.u64 	%rd25, [_Z14matmul_naive_2PdS_S_m_param_0];
	ld.param.u64 	%rd26, [_Z14matmul_naive_2PdS_S_m_param_1];
	ld.param.u64 	%rd27, [_Z14matmul_naive_2PdS_S_m_param_3];
	cvta.to.global.u64 	%rd1, %rd26;
	cvta.to.global.u64 	%rd2, %rd25;
	mov.u32 	%r1, %ctaid.x;
	mov.u32 	%r2, %ntid.x;
	mov.u32 	%r3, %tid.x;
	mad.lo.s32 	%r4, %r1, %r2, %r3;
	mov.u32 	%r5, %ctaid.y;
	mov.u32 	%r6, %ntid.y;
	mov.u32 	%r7, %tid.y;
	mad.lo.s32 	%r8, %r5, %r6, %r7;
	cvt.s64.s32 	%rd3, %r4;
	cvt.u64.u32 	%rd4, %r8;
	max.u64 	%rd28, %rd3, %rd4;
	setp.ge.u64 	%p1, %rd28, %rd27;
	@%p1 bra 	$L__BB1_13;
	mul.lo.s64 	%rd5, %rd27, %rd4;
	add.s64 	%rd30, %rd27, -1;
	and.b64  	%rd6, %rd27, 7;
	setp.lt.u64 	%p2, %rd30, 7;
	mov.f32 	%f36, 0f00000000;
	mov.b64 	%rd104, 0;
	@%p2 bra 	$L__BB1_4;
	and.b64  	%rd104, %rd27, -8;
	shl.b64 	%rd31, %rd3, 3;
	add.s64 	%rd101, %rd1, %rd31;
	shl.b64 	%rd9, %rd27, 6;
	shl.b64 	%rd32, %rd5, 3;
	add.s64 	%rd33, %rd32, %rd2;
	add.s64 	%rd100, %rd33, 32;
	mov.f32 	%f36, 0f00000000;
	mov.u64 	%rd102, %rd104;
$L__BB1_3:
	.pragma "nounroll";
	ld.global.f64 	%fd1, [%rd100+-32];
	ld.global.f64 	%fd2, [%rd101];
	cvt.f64.f32 	%fd3, %f36;
	fma.rn.f64 	%fd4, %fd1, %fd2, %fd3;
	cvt.rn.f32.f64 	%f16, %fd4;
	ld.global.f64 	%fd5, [%rd100+-24];
	shl.b64 	%rd34, %rd27, 3;
	add.s64 	%rd35, %rd101, %rd34;
	ld.global.f64 	%fd6, [%rd35];
	cvt.f64.f32 	%fd7, %f16;
	fma.rn.f64 	%fd8, %fd5, %fd6, %fd7;
	cvt.rn.f32.f64 	%f17, %fd8;
	ld.global.f64 	%fd9, [%rd100+-16];
	add.s64 	%rd36, %rd35, %rd34;
	ld.global.f64 	%fd10, [%rd36];
	cvt.f64.f32 	%fd11, %f17;
	fma.rn.f64 	%fd12, %fd9, %fd10, %fd11;
	cvt.rn.f32.f64 	%f18, %fd12;
	ld.global.f64 	%fd13, [%rd100+-8];
	add.s64 	%rd37, %rd36, %rd34;
	ld.global.f64 	%fd14, [%rd37];
	cvt.f64.f32 	%fd15, %f18;
	fma.rn.f64 	%fd16, %fd13, %fd14, %fd15;
	cvt.rn.f32.f64 	%f19, %fd16;
	ld.global.f64 	%fd17, [%rd100];
	add.s64 	%rd38, %rd37, %rd34;
	ld.global.f64 	%fd18, [%rd38];
	cvt.f64.f32 	%fd19, %f19;
	fma.rn.f64 	%fd20, %fd17, %fd18, %fd19;
	cvt.rn.f32.f64 	%f20, %fd20;
	ld.global.f64 	%fd21, [%rd100+8];
	add.s64 	%rd39, %rd38, %rd34;
	ld.global.f64 	%fd22, [%rd39];
	cvt.f64.f32 	%fd23, %f20;
	fma.rn.f64 	%fd24, %fd21, %fd22, %fd23;
	cvt.rn.f32.f64 	%f21, %fd24;
	ld.global.f64 	%fd25, [%rd100+16];
	add.s64 	%rd40, %rd39, %rd34;
	ld.global.f64 	%fd26, [%rd40];
	cvt.f64.f32 	%fd27, %f21;
	fma.rn.f64 	%fd28, %fd25, %fd26, %fd27;
	cvt.rn.f32.f64 	%f22, %fd28;
	ld.global.f64 	%fd29, [%rd100+24];
	add.s64 	%rd41, %rd40, %rd34;
	ld.global.f64 	%fd30, [%rd41];
	cvt.f64.f32 	%fd31, %f22;
	fma.rn.f64 	%fd32, %fd29, %fd30, %fd31;
	cvt.rn.f32.f64 	%f36, %fd32;
	add.s64 	%rd102, %rd102, -8;
	add.s64 	%rd101, %rd101, %rd9;
	add.s64 	%rd100, %rd100, 64;
	setp.ne.s64 	%p3, %rd102, 0;
	@%p3 bra 	$L__BB1_3;
$L__BB1_4:
	setp.eq.s64 	%p4, %rd6, 0;
	@%p4 bra 	$L__BB1_12;
	and.b64  	%rd18, %rd27, 3;
	setp.lt.u64 	%p5, %rd6, 4;
	@%p5 bra 	$L__BB1_7;
	add.s64 	%rd42, %rd104, %rd5;
	shl.b64 	%rd43, %rd42, 3;
	add.s64 	%rd44, %rd2, %rd43;
	ld.global.f64 	%fd33, [%rd44];
	mad.lo.s64 	%rd45, %rd104, %rd27, %rd3;
	shl.b64 	%rd46, %rd45, 3;
	add.s64 	%rd47, %rd1, %rd46;
	ld.global.f64 	%fd34, [%rd47];
	cvt.f64.f32 	%fd35, %f36;
	fma.rn.f64 	%fd36, %fd33, %fd34, %fd35;
	cvt.rn.f32.f64 	%f24, %fd36;
	add.s64 	%rd48, %rd104, 1;
	and.b64  	%rd49, %rd48, 4294967295;
	add.s64 	%rd50, %rd49, %rd5;
	shl.b64 	%rd51, %rd50, 3;
	add.s64 	%rd52, %rd2, %rd51;
	ld.global.f64 	%fd37, [%rd52];
	mad.lo.s64 	%rd53, %rd49, %rd27, %rd3;
	shl.b64 	%rd54, %rd53, 3;
	add.s64 	%rd55, %rd1, %rd54;
	ld.global.f64 	%fd38, [%rd55];
	cvt.f64.f32 	%fd39, %f24;
	fma.rn.f64 	%fd40, %fd37, %fd38, %fd39;
	cvt.rn.f32.f64 	%f25, %fd40;
	add.s64 	%rd56, %rd104, 2;
	and.b64  	%rd57, %rd56, 4294967295;
	add.s64 	%rd58, %rd57, %rd5;
	shl.b64 	%rd59, %rd58, 3;
	add.s64 	%rd60, %rd2, %rd59;
	ld.global.f64 	%fd41, [%rd60];
	mad.lo.s64 	%rd61, %rd57, %rd27, %rd3;
	shl.b64 	%rd62, %rd61, 3;
	add.s64 	%rd63, %rd1, %rd62;
	ld.global.f64 	%fd42, [%rd63];
	cvt.f64.f32 	%fd43, %f25;
	fma.rn.f64 	%fd44, %fd41, %fd42, %fd43;
	cvt.rn.f32.f64 	%f26, %fd44;
	add.s64 	%rd64, %rd104, 3;
	and.b64  	%rd65, %rd64, 4294967295;
	add.s64 	%rd66, %rd65, %rd5;
	shl.b64 	%rd67, %rd66, 3;
	add.s64 	%rd68, %rd2, %rd67;
	ld.global.f64 	%fd45, [%rd68];
	mad.lo.s64 	%rd69, %rd65, %rd27, %rd3;
	shl.b64 	%rd70, %rd69, 3;
	add.s64 	%rd71, %rd1, %rd70;
	ld.global.f64 	%fd46, [%rd71];
	cvt.f64.f32 	%fd47, %f26;
	fma.rn.f64 	%fd48, %fd45, %fd46, %fd47;
	cvt.rn.f32.f64 	%f36, %fd48;
	add.s64 	%rd72, %rd104, 4;
	and.b64  	%rd104, %rd72, 4294967295;
$L__BB1_7:
	setp.eq.s64 	%p6, %rd18, 0;
	@%p6 bra 	$L__BB1_12;
	setp.eq.s64 	%p7, %rd18, 1;
	@%p7 bra 	$L__BB1_10;
	add.s64 	%rd73, %rd104, %rd5;
	shl.b64 	%rd74, %rd73, 3;
	add.s64 	%rd75, %rd2, %rd74;
	ld.global.f64 	%fd49, [%rd75];
	mad.lo.s64 	%rd76, %rd104, %rd27, %rd3;
	shl.b64 	%rd77, %rd76, 3;
	add.s64 	%rd78, %rd1, %rd77;
	ld.global.f64 	%fd50, [%rd78];
	cvt.f64.f32 	%fd51, %f36;
	fma.rn.f64 	%fd52, %fd49, %fd50, %fd51;
	cvt.rn.f32.f64 	%f28, %fd52;
	add.s64 	%rd79, %rd104, 1;
	and.b64  	%rd80, %rd79, 4294967295;
	add.s64 	%rd81, %rd80, %rd5;
	shl.b64 	%rd82, %rd81, 3;
	add.s64 	%rd83, %rd2, %rd82;
	ld.global.f64 	%fd53, [%rd83];
	mad.lo.s64 	%rd84, %rd80, %rd27, %rd3;
	shl.b64 	%rd85, %rd84, 3;
	add.s64 	%rd86, %rd1, %rd85;
	ld.global.f64 	%fd54, [%rd86];
	cvt.f64.f32 	%fd55, %f28;
	fma.rn.f64 	%fd56, %fd53, %fd54, %fd55;
	cvt.rn.f32.f64 	%f36, %fd56;
	add.s64 	%rd87, %rd104, 2;
	and.b64  	%rd104, %rd87, 4294967295;
$L__BB1_10:
	and.b64  	%rd88, %rd27, 1;
	setp.eq.b64 	%p8, %rd88, 1;
	not.pred 	%p9, %p8;
	@%p9 bra 	$L__BB1_12;
	add.s64 	%rd89, %rd104, %rd5;
	shl.b64 	%rd90, %rd89, 3;
	add.s64 	%rd91, %rd2, %rd90;
	ld.global.f64 	%fd57, [%rd91];
	mad.lo.s64 	%rd92, %rd104, %rd27, %rd3;
	shl.b64 	%rd93, %rd92, 3;
	add.s64 	%rd94, %rd1, %rd93;
	ld.global.f64 	%fd58, [%rd94];
	cvt.f64.f32 	%fd59, %f36;
	fma.rn.f64 	%fd60, %fd57, %fd58, %fd59;
	cvt.rn.f32.f64 	%f36, %fd60;
$L__BB1_12:
	ld.param.u64 	%rd99, [_Z14matmul_naive_2PdS_S_m_param_2];
	cvt.f64.f32 	%fd61, %f36;
	add.s64 	%rd95, %rd5, %rd3;
	cvta.to.global.u64 	%rd96, %rd99;
	shl.b64 	%rd97, %rd95, 3;
	add.s64 	%rd98, %rd96, %rd97;
	st.global.f64 	[%rd98], %fd61;
$L__BB1_13:
	ret;

}
	// .globl	_Z12matmul_blockPdS_S_m
.visible .entry _Z12matmul_blockPdS_S_m(
	.param .u64 .ptr .align 1 _Z12matmul_blockPdS_S_m_param_0,
	.param .u64 .ptr .align 1 _Z12matmul_blockPdS_S_m_param_1,
	.param .u64 .ptr .align 1 _Z12matmul_blockPdS_S_m_param_2,
	.param .u64 _Z12matmul_blockPdS_S_m_param_3
)
{
	.reg .pred 	%p<8>;
	.reg .b32 	%r<67>;
	.reg .b32 	%f<15>;
	.reg .b64 	%rd<65>;
	.reg .b64 	%fd<86>;
	// demoted variable
	.shared .align 8 .b8 _ZZ12matmul_blockPdS_S_mE6a_temp[32];
	// demoted variable
	.shared .align 8 .b8 _ZZ12matmul_blockPdS_S_mE6b_temp[32];
	// demoted variable
	.shared .align 8 .b8 _ZZ12matmul_blockPdS_S_mE6c_temp[32];
	ld.param.u64 	%rd6, [_Z12matmul_blockPdS_S_m_param_0];
	ld.param.u64 	%rd7, [_Z12matmul_blockPdS_S_m_param_1];
	ld.param.u64 	%rd5, [_Z12matmul_blockPdS_S_m_param_3];
	cvta.to.global.u64 	%rd1, %rd7;
	cvta.to.global.u64 	%rd2, %rd6;
	mov.u32 	%r24, %ctaid.x;
	mov.u32 	%r25, %ntid.x;
	mov.u32 	%r1, %tid.x;
	mad.lo.s32 	%r2, %r24, %r25, %r1;
	mov.u32 	%r26, %ctaid.y;
	mov.u32 	%r27, %ntid.y;
	mov.u32 	%r3, %tid.y;
	mad.lo.s32 	%r4, %r26, %r27, %r3;
	shr.u64 	%rd8, %rd5, 1;
	cvt.u32.u64 	%r5, %rd8;
	add.s32 	%r6, %r3, %r1;
	shl.b32 	%r28, %r6, 3;
	mov.u32 	%r29, _ZZ12matmul_blockPdS_S_mE6c_temp;
	add.s32 	%r7, %r29, %r28;
	mov.b64 	%rd9, 0;
	st.shared.u64 	[%r7], %rd9;
	setp.eq.s32 	%p1, %r5, 0;
	@%p1 bra 	$L__BB2_9;
	cvt.u64.u32 	%rd10, %r4;
	mul.lo.s64 	%rd3, %rd5, %rd10;
	add.s32 	%r31, %r6, %r3;
	shl.b32 	%r32, %r31, 3;
	mov.u32 	%r33, _ZZ12matmul_blockPdS_S_mE6a_temp;
	add.s32 	%r8, %r33, %r32;
	mov.u32 	%r34, _ZZ12matmul_blockPdS_S_mE6b_temp;
	add.s32 	%r9, %r34, %r32;
	shl.b32 	%r35, %r3, 3;
	add.s32 	%r10, %r7, %r35;
	shl.b32 	%r36, %r3, 4;
	add.s32 	%r11, %r33, %r36;
	setp.lt.u32 	%p2, %r5, 4;
	mov.b32 	%r66, 0;
	@%p2 bra 	$L__BB2_4;
	and.b32  	%r37, %r5, -4;
	neg.s32 	%r64, %r37;
	cvt.s64.s32 	%rd16, %r2;
	mov.u32 	%r62, %r1;
	mov.u32 	%r63, %r3;
$L__BB2_3:
	.pragma "nounroll";
	and.b32  	%r66, %r5, -4;
	cvt.u64.u32 	%rd11, %r62;
	add.s64 	%rd12, %rd3, %rd11;
	shl.b64 	%rd13, %rd12, 3;
	add.s64 	%rd14, %rd2, %rd13;
	ld.global.f64 	%fd1, [%rd14];
	st.shared.f64 	[%r8], %fd1;
	cvt.u64.u32 	%rd15, %r63;
	mad.lo.s64 	%rd17, %rd5, %rd15, %rd16;
	shl.b64 	%rd18, %rd17, 3;
	add.s64 	%rd19, %rd1, %rd18;
	ld.global.f64 	%fd2, [%rd19];
	st.shared.f64 	[%r9], %fd2;
	bar.sync 	0;
	ld.shared.f64 	%fd3, [%r11];
	shl.b32 	%r38, %r1, 3;
	mov.u32 	%r39, _ZZ12matmul_blockPdS_S_mE6b_temp;
	add.s32 	%r40, %r39, %r38;
	ld.shared.f64 	%fd4, [%r40];
	fma.rn.f64 	%fd5, %fd3, %fd4, 0d0000000000000000;
	cvt.rn.f32.f64 	%f1, %fd5;
	ld.shared.f64 	%fd6, [%r11+8];
	ld.shared.f64 	%fd7, [%r40+16];
	cvt.f64.f32 	%fd8, %f1;
	fma.rn.f64 	%fd9, %fd6, %fd7, %fd8;
	cvt.rn.f32.f64 	%f2, %fd9;
	bar.sync 	0;
	cvt.f64.f32 	%fd10, %f2;
	ld.shared.f64 	%fd11, [%r10];
	add.f64 	%fd12, %fd11, %fd10;
	st.shared.f64 	[%r10], %fd12;
	ld.global.f64 	%fd13, [%rd14+16];
	st.shared.f64 	[%r8], %fd13;
	add.s32 	%r41, %r63, 2;
	cvt.u64.u32 	%rd20, %r41;
	mad.lo.s64 	%rd21, %rd5, %rd20, %rd16;
	shl.b64 	%rd22, %rd21, 3;
	add.s64 	%rd23, %rd1, %rd22;
	ld.global.f64 	%fd14, [%rd23];
	st.shared.f64 	[%r9], %fd14;
	bar.sync 	0;
	ld.shared.f64 	%fd15, [%r11];
	ld.shared.f64 	%fd16, [%r40];
	fma.rn.f64 	%fd17, %fd15, %fd16, 0d0000000000000000;
	cvt.rn.f32.f64 	%f3, %fd17;
	ld.shared.f64 	%fd18, [%r11+8];
	ld.shared.f64 	%fd19, [%r40+16];
	cvt.f64.f32 	%fd20, %f3;
	fma.rn.f64 	%fd21, %fd18, %fd19, %fd20;
	cvt.rn.f32.f64 	%f4, %fd21;
	bar.sync 	0;
	cvt.f64.f32 	%fd22, %f4;
	ld.shared.f64 	%fd23, [%r10];
	add.f64 	%fd24, %fd23, %fd22;
	st.shared.f64 	[%r10], %fd24;
	ld.global.f64 	%fd25, [%rd14+32];
	st.shared.f64 	[%r8], %fd25;
	add.s32 	%r42, %r63, 4;
	cvt.u64.u32 	%rd24, %r42;
	mad.lo.s64 	%rd25, %rd5, %rd24, %rd16;
	shl.b64 	%rd26, %rd25, 3;
	add.s64 	%rd27, %rd1, %rd26;
	ld.global.f64 	%fd26, [%rd27];
	st.shared.f64 	[%r9], %fd26;
	bar.sync 	0;
	ld.shared.f64 	%fd27, [%r11];
	ld.shared.f64 	%fd28, [%r40];
	fma.rn.f64 	%fd29, %fd27, %fd28, 0d0000000000000000;
	cvt.rn.f32.f64 	%f5, %fd29;
	ld.shared.f64 	%fd30, [%r11+8];
	ld.shared.f64 	%fd31, [%r40+16];
	cvt.f64.f32 	%fd32, %f5;
	fma.rn.f64 	%fd33, %fd30, %fd31, %fd32;
	cvt.rn.f32.f64 	%f6, %fd33;
	bar.sync 	0;
	cvt.f64.f32 	%fd34, %f6;
	ld.shared.f64 	%fd35, [%r10];
	add.f64 	%fd36, %fd35, %fd34;
	st.shared.f64 	[%r10], %fd36;
	ld.global.f64 	%fd37, [%rd14+48];
	st.shared.f64 	[%r8], %fd37;
	add.s32 	%r43, %r63, 6;
	cvt.u64.u32 	%rd28, %r43;
	mad.lo.s64 	%rd29, %rd5, %rd28, %rd16;
	shl.b64 	%rd30, %rd29, 3;
	add.s64 	%rd31, %rd1, %rd30;
	ld.global.f64 	%fd38, [%rd31];
	st.shared.f64 	[%r9], %fd38;
	bar.sync 	0;
	ld.shared.f64 	%fd39, [%r11];
	ld.shared.f64 	%fd40, [%r40];
	fma.rn.f64 	%fd41, %fd39, %fd40, 0d0000000000000000;
	cvt.rn.f32.f64 	%f7, %fd41;
	ld.shared.f64 	%fd42, [%r11+8];
	ld.shared.f64 	%fd43, [%r40+16];
	cvt.f64.f32 	%fd44, %f7;
	fma.rn.f64 	%fd45, %fd42, %fd43, %fd44;
	cvt.rn.f32.f64 	%f8, %fd45;
	bar.sync 	0;
	cvt.f64.f32 	%fd46, %f8;
	ld.shared.f64 	%fd47, [%r10];
	add.f64 	%fd48, %fd47, %fd46;
	st.shared.f64 	[%r10], %fd48;
	add.s32 	%r64, %r64, 4;
	add.s32 	%r63, %r63, 8;
	add.s32 	%r62, %r62, 8;
	setp.ne.s32 	%p3, %r64, 0;
	@%p3 bra 	$L__BB2_3;
$L__BB2_4:
	and.b32  	%r21, %r5, 3;
	setp.eq.s32 	%p4, %r21, 0;
	@%p4 bra 	$L__BB2_9;
	setp.eq.s32 	%p5, %r21, 1;
	@%p5 bra 	$L__BB2_7;
	shl.b32 	%r44, %r66, 1;
	add.s32 	%r45, %r44, %r1;
	cvt.u64.u32 	%rd32, %r45;
	add.s64 	%rd33, %rd3, %rd32;
	shl.b64 	%rd34, %rd33, 3;
	add.s64 	%rd35, %rd2, %rd34;
	ld.global.f64 	%fd49, [%rd35];
	st.shared.f64 	[%r8], %fd49;
	add.s32 	%r46, %r44, %r3;
	cvt.u64.u32 	%rd36, %r46;
	cvt.s64.s32 	%rd37, %r2;
	mad.lo.s64 	%rd38, %rd5, %rd36, %rd37;
	shl.b64 	%rd39, %rd38, 3;
	add.s64 	%rd40, %rd1, %rd39;
	ld.global.f64 	%fd50, [%rd40];
	st.shared.f64 	[%r9], %fd50;
	bar.sync 	0;
	ld.shared.f64 	%fd51, [%r11];
	shl.b32 	%r47, %r1, 3;
	mov.u32 	%r48, _ZZ12matmul_blockPdS_S_mE6b_temp;
	add.s32 	%r49, %r48, %r47;
	ld.shared.f64 	%fd52, [%r49];
	fma.rn.f64 	%fd53, %fd51, %fd52, 0d0000000000000000;
	cvt.rn.f32.f64 	%f9, %fd53;
	ld.shared.f64 	%fd54, [%r11+8];
	ld.shared.f64 	%fd55, [%r49+16];
	cvt.f64.f32 	%fd56, %f9;
	fma.rn.f64 	%fd57, %fd54, %fd55, %fd56;
	cvt.rn.f32.f64 	%f10, %fd57;
	bar.sync 	0;
	cvt.f64.f32 	%fd58, %f10;
	ld.shared.f64 	%fd59, [%r10];
	add.f64 	%fd60, %fd59, %fd58;
	st.shared.f64 	[%r10], %fd60;
	add.s32 	%r50, %r45, 2;
	cvt.u64.u32 	%rd41, %r50;
	add.s64 	%rd42, %rd3, %rd41;
	shl.b64 	%rd43, %rd42, 3;
	add.s64 	%rd44, %rd2, %rd43;
	ld.global.f64 	%fd61, [%rd44];
	st.shared.f64 	[%r8], %fd61;
	add.s32 	%r51, %r46, 2;
	cvt.u64.u32 	%rd45, %r51;
	mad.lo.s64 	%rd46, %rd5, %rd45, %rd37;
	shl.b64 	%rd47, %rd46, 3;
	add.s64 	%rd48, %rd1, %rd47;
	ld.global.f64 	%fd62, [%rd48];
	st.shared.f64 	[%r9], %fd62;
	bar.sync 	0;
	ld.shared.f64 	%fd63, [%r11];
	ld.shared.f64 	%fd64, [%r49];
	fma.rn.f64 	%fd65, %fd63, %fd64, 0d0000000000000000;
	cvt.rn.f32.f64 	%f11, %fd65;
	ld.shared.f64 	%fd66, [%r11+8];
	ld.shared.f64 	%fd67, [%r49+16];
	cvt.f64.f32 	%fd68, %f11;
	fma.rn.f64 	%fd69, %fd66, %fd67, %fd68;
	cvt.rn.f32.f64 	%f12, %fd69;
	bar.sync 	0;
	cvt.f64.f32 	%fd70, %f12;
	ld.shared.f64 	%fd71, [%r10];
	add.f64 	%fd72, %fd71, %fd70;
	st.shared.f64 	[%r10], %fd72;
	sub.s32 	%r52, %r44, %r66;
	add.s32 	%r66, %r52, 2;
$L__BB2_7:
	and.b32  	%r53, %r5, 1;
	setp.eq.b32 	%p6, %r53, 1;
	not.pred 	%p7, %p6;
	@%p7 bra 	$L__BB2_9;
	shl.b32 	%r54, %r66, 1;
	add.s32 	%r55, %r54, %r1;
	cvt.u64.u32 	%rd49, %r55;
	add.s64 	%rd50, %rd3, %rd49;
	shl.b64 	%rd51, %rd50, 3;
	add.s64 	%rd52, %rd2, %rd51;
	ld.global.f64 	%fd73, [%rd52];
	st.shared.f64 	[%r8], %fd73;
	add.s32 	%r56, %r54, %r3;
	cvt.u64.u32 	%rd53, %r56;
	cvt.s64.s32 	%rd54, %r2;
	mad.lo.s64 	%rd55, %rd5, %rd53, %rd54;
	shl.b64 	%rd56, %rd55, 3;
	add.s64 	%rd57, %rd1, %rd56;
	ld.global.f64 	%fd74, [%rd57];
	st.shared.f64 	[%r9], %fd74;
	bar.sync 	0;
	ld.shared.f64 	%fd75, [%r11];
	shl.b32 	%r57, %r1, 3;
	mov.u32 	%r58, _ZZ12matmul_blockPdS_S_mE6b_temp;
	add.s32 	%r59, %r58, %r57;
	ld.shared.f64 	%fd76, [%r59];
	fma.rn.f64 	%fd77, %fd75, %fd76, 0d0000000000000000;
	cvt.rn.f32.f64 	%f13, %fd77;
	ld.shared.f64 	%fd78, [%r11+8];
	ld.shared.f64 	%fd79, [%r59+16];
	cvt.f64.f32 	%fd80, %f13;
	fma.rn.f64 	%fd81, %fd78, %fd79, %fd80;
	cvt.rn.f32.f64 	%f14, %fd81;
	bar.sync 	0;
	cvt.f64.f32 	%fd82, %f14;
	ld.shared.f64 	%fd83, [%r10];
	add.f64 	%fd84, %fd83, %fd82;
	st.shared.f64 	[%r10], %fd84;
$L__BB2_9:
	ld.param.u64 	%rd64, [_Z12matmul_blockPdS_S_m_param_2];
	cvta.to.global.u64 	%rd58, %rd64;
	shl.b32 	%r60, %r3, 3;
	add.s32 	%r61, %r7, %r60;
	ld.shared.f64 	%fd85, [%r61];
	cvt.u64.u32 	%rd59, %r4;
	cvt.s64.s32 	%rd60, %r2;
	mad.lo.s64 	%rd61, %rd5, %rd59, %rd60;
	shl.b64 	%rd62, %rd61, 3;
	add.s64 	%rd63, %rd58, %rd62;
	st.global.f64 	[%rd63], %fd85;
	ret;

}


// ===== COMPILED SASS (sm_100) =====

	.target	sm_100

	.elftype	@"ET_EXEC"


//--------------------- .note.nv.tkinfo           --------------------------
	.section	.note.nv.tkinfo,"",@"SHT_NOTE"
	.sectionflags	@"SHF_NOTE_NV_TKINFO"
	.tkinfo
        /*0018*/ 	.word	0x00000002
        /*0030*/ 	.string	""
        /*0030*/ 	.string	"ptxas"
        /*0030*/ 	.string	"Cuda compilation tools, release 13.0, V13.0.88"
        /*0030*/ 	.string	"Build cuda_13.0.r13.0/compiler.36424714_0"
        /*0030*/ 	.string	"-arch sm_100 -m 64 "



//--------------------- .note.nv.cuinfo           --------------------------
	.section	.note.nv.cuinfo,"",@"SHT_NOTE"
	.sectionflags	@"SHF_NOTE_NV_CUINFO"
        /*0018*/ 	.short	0x0002
        /*001a*/ 	.short	0x0064
        /*001c*/ 	.short	0x0082
	.zero		2


//--------------------- .nv.info                  --------------------------
	.section	.nv.info,"",@"SHT_CUDA_INFO"
	.align	4


	//----- nvinfo : EIATTR_REGCOUNT
	.align		4
        /*0000*/ 	.byte	0x04, 0x2f
        /*0002*/ 	.short	(.L_1 - .L_0)
	.align		4
.L_0:
        /*0004*/ 	.word	index@(_Z14matmul_naive_1PdS_S_m)
        /*0008*/ 	.word	0x00000020


	//----- nvinfo : EIATTR_FRAME_SIZE
	.align		4
.L_1:
        /*000c*/ 	.byte	0x04, 0x11
        /*000e*/ 	.short	(.L_3 - .L_2)
	.align		4
.L_2:
        /*0010*/ 	.word	index@(_Z14matmul_naive_1PdS_S_m)
        /*0014*/ 	.word	0x00000000


	//----- nvinfo : EIATTR_REGCOUNT
	.align		4
.L_3:
        /*0018*/ 	.byte	0x04, 0x2f
        /*001a*/ 	.short	(.L_5 - .L_4)
	.align		4
.L_4:
        /*001c*/ 	.word	index@(_Z14matmul_naive_2PdS_S_m)
        /*0020*/ 	.word	0x00000020


	//----- nvinfo : EIATTR_FRAME_SIZE
	.align		4
.L_5:
        /*0024*/ 	.byte	0x04, 0x11
        /*0026*/ 	.short	(.L_7 - .L_6)
	.align		4
.L_6:
        /*0028*/ 	.word	index@(_Z14matmul_naive_2PdS_S_m)
        /*002c*/ 	.word	0x00000000


	//----- nvinfo : EIATTR_REGCOUNT
	.align		4
.L_7:
        /*0030*/ 	.byte	0x04, 0x2f
        /*0032*/ 	.short	(.L_9 - .L_8)
	.align		4
.L_8:
        /*0034*/ 	.word	index@(_Z12matmul_blockPdS_S_m)
        /*0038*/ 	.word	0x00000020


	//----- nvinfo : EIATTR_FRAME_SIZE
	.align		4
.L_9:
        /*003c*/ 	.byte	0x04, 0x11
        /*003e*/ 	.short	(.L_11 - .L_10)
	.align		4
.L_10:
        /*0040*/ 	.word	index@(_Z12matmul_blockPdS_S_m)
        /*0044*/ 	.word	0x00000000


	//----- nvinfo : EIATTR_MIN_STACK_SIZE
	.align		4
.L_11:
        /*0048*/ 	.byte	0x04, 0x12
        /*004a*/ 	.short	(.L_13 - .L_12)
	.align		4
.L_12:
        /*004c*/ 	.word	index@(_Z12matmul_blockPdS_S_m)
        /*0050*/ 	.word	0x00000000


	//----- nvinfo : EIATTR_MIN_STACK_SIZE
	.align		4
.L_13:
        /*0054*/ 	.byte	0x04, 0x12
        /*0056*/ 	.short	(.L_15 - .L_14)
	.align		4
.L_14:
        /*0058*/ 	.word	index@(_Z14matmul_naive_2PdS_S_m)
        /*005c*/ 	.word	0x00000000


	//----- nvinfo : EIATTR_MIN_STACK_SIZE
	.align		4
.L_15:
        /*0060*/ 	.byte	0x04, 0x12
        /*0062*/ 	.short	(.L_17 - .L_16)
	.align		4
.L_16:
        /*0064*/ 	.word	index@(_Z14matmul_naive_1PdS_S_m)
        /*0068*/ 	.word	0x00000000
.L_17:


//--------------------- .nv.compat                --------------------------
	.section	.nv.compat,"",@"SHT_CUDA_COMPAT_INFO"
	.align	4
        /*0000*/ 	.byte	0x02, 0x09, 0x00, 0x00, 0x02, 0x02, 0x01, 0x00, 0x02, 0x05, 0x05, 0x00, 0x03, 0x07, 0x01, 0x01
        /*0010*/ 	.byte	0x02, 0x03, 0x00, 0x00, 0x02, 0x06, 0x01, 0x00, 0x04, 0x0b, 0x08, 0x00, 0x01, 0x00, 0x00, 0x00
        /*0020*/ 	.byte	0x00, 0x00, 0x00, 0x00


//--------------------- .nv.info._Z12matmul_blockPdS_S_m --------------------------
	.section	.nv.info._Z12matmul_blockPdS_S_m,"",@"SHT_CUDA_INFO"
	.sectionflags	@""
	.align	4


	//----- nvinfo : EIATTR_CUDA_API_VERSION
	.align		4
        /*0000*/ 	.byte	0x04, 0x37
        /*0002*/ 	.short	(.L_19 - .L_18)
.L_18:
        /*0004*/ 	.word	0x00000082


	//----- nvinfo : EIATTR_KPARAM_INFO
	.align		4
.L_19:
        /*0008*/ 	.byte	0x04, 0x17
        /*000a*/ 	.short	(.L_21 - .L_20)
.L_20:
        /*000c*/ 	.word	0x00000000
        /*0010*/ 	.short	0x0003
        /*0012*/ 	.short	0x0018
        /*0014*/ 	.byte	0x00, 0xf0, 0x21, 0x00


	//----- nvinfo : EIATTR_KPARAM_INFO
	.align		4
.L_21:
        /*0018*/ 	.byte	0x04, 0x17
        /*001a*/ 	.short	(.L_23 - .L_22)
.L_22:
        /*001c*/ 	.word	0x00000000
        /*0020*/ 	.short	0x0002
        /*0022*/ 	.short	0x0010
        /*0024*/ 	.byte	0x00, 0xf5, 0x21, 0x00


	//----- nvinfo : EIATTR_KPARAM_INFO
	.align		4
.L_23:
        /*0028*/ 	.byte	0x04, 0x17
        /*002a*/ 	.short	(.L_25 - .L_24)
.L_24:
        /*002c*/ 	.word	0x00000000
        /*0030*/ 	.short	0x0001
        /*0032*/ 	.short	0x0008
        /*0034*/ 	.byte	0x00, 0xf5, 0x21, 0x00


	//----- nvinfo : EIATTR_KPARAM_INFO
	.align		4
.L_25:
        /*0038*/ 	.byte	0x04, 0x17
        /*003a*/ 	.short	(.L_27 - .L_26)
.L_26:
        /*003c*/ 	.word	0x00000000
        /*0040*/ 	.short	0x0000
        /*0042*/ 	.short	0x0000
        /*0044*/ 	.byte	0x00, 0xf5, 0x21, 0x00


	//----- nvinfo : EIATTR_SPARSE_MMA_MASK
	.align		4
.L_27:
        /*0048*/ 	.byte	0x03, 0x50
        /*004a*/ 	.short	0x0000


	//----- nvinfo : EIATTR_MAXREG_COUNT
	.align		4
        /*004c*/ 	.byte	0x03, 0x1b
        /*004e*/ 	.short	0x00ff


	//----- nvinfo : EIATTR_NUM_BARRIERS
	.align		4
        /*0050*/ 	.byte	0x02, 0x4c
        /*0052*/ 	.byte	0x01
	.zero		1


	//----- nvinfo : EIATTR_MERCURY_ISA_VERSION
	.align		4
        /*0054*/ 	.byte	0x03, 0x5f
        /*0056*/ 	.short	0x0101


	//----- nvinfo : EIATTR_VRC_CTA_INIT_COUNT
	.align		4
        /*0058*/ 	.byte	0x02, 0x4a
	.zero		1
	.zero		1


	//----- nvinfo : EIATTR_EXIT_INSTR_OFFSETS
	.align		4
        /*005c*/ 	.byte	0x04, 0x1c
        /*005e*/ 	.short	(.L_29 - .L_28)


	//   ....[0]....
.L_28:
        /*0060*/ 	.word	0x00000ff0


	//----- nvinfo : EIATTR_CBANK_PARAM_SIZE
	.align		4
.L_29:
        /*0064*/ 	.byte	0x03, 0x19
        /*0066*/ 	.short	0x0020


	//----- nvinfo : EIATTR_PARAM_CBANK
	.align		4
        /*0068*/ 	.byte	0x04, 0x0a
        /*006a*/ 	.short	(.L_31 - .L_30)
	.align		4
.L_30:
        /*006c*/ 	.word	index@(.nv.constant0._Z12matmul_blockPdS_S_m)
        /*0070*/ 	.short	0x0380
        /*0072*/ 	.short	0x0020


	//----- nvinfo : EIATTR_SW_WAR
	.align		4
.L_31:
        /*0074*/ 	.byte	0x04, 0x36
        /*0076*/ 	.short	(.L_33 - .L_32)
.L_32:
        /*0078*/ 	.word	0x00000008
.L_33:


//--------------------- .nv.info._Z14matmul_naive_2PdS_S_m --------------------------
	.section	.nv.info._Z14matmul_naive_2PdS_S_m,"",@"SHT_CUDA_INFO"
	.sectionflags	@""
	.align	4


	//----- nvinfo : EIATTR_CUDA_API_VERSION
	.align		4
        /*0000*/ 	.byte	0x04, 0x37
        /*0002*/ 	.short	(.L_35 - .L_34)
.L_34:
        /*0004*/ 	.word	0x00000082


	//----- nvinfo : EIATTR_KPARAM_INFO
	.align		4
.L_35:
        /*0008*/ 	.byte	0x04, 0x17
        /*000a*/ 	.short	(.L_37 - .L_36)
.L_36:
        /*000c*/ 	.word	0x00000000
        /*0010*/ 	.short	0x0003
        /*0012*/ 	.short	0x0018
        /*0014*/ 	.byte	0x00, 0xf0, 0x21, 0x00


	//----- nvinfo : EIATTR_KPARAM_INFO
	.align		4
.L_37:
        /*0018*/ 	.byte	0x04, 0x17
        /*001a*/ 	.short	(.L_39 - .L_38)
.L_38:
        /*001c*/ 	.word	0x00000000
        /*0020*/ 	.short	0x0002
        /*0022*/ 	.short	0x0010
        /*0024*/ 	.byte	0x00, 0xf5, 0x21, 0x00


	//----- nvinfo : EIATTR_KPARAM_INFO
	.align		4
.L_39:
        /*0028*/ 	.byte	0x04, 0x17
        /*002a*/ 	.short	(.L_41 - .L_40)
.L_40:
        /*002c*/ 	.word	0x00000000
        /*0030*/ 	.short	0x0001
        /*0032*/ 	.short	0x0008
        /*0034*/ 	.byte	0x00, 0xf5, 0x21, 0x00


	//----- nvinfo : EIATTR_KPARAM_INFO
	.align		4
.L_41:
        /*0038*/ 	.byte	0x04, 0x17
        /*003a*/ 	.short	(.L_43 - .L_42)
.L_42:
        /*003c*/ 	.word	0x00000000
        /*0040*/ 	.short	0x0000
        /*0042*/ 	.short	0x0000
        /*0044*/ 	.byte	0x00, 0xf5, 0x21, 0x00


	//----- nvinfo : EIATTR_SPARSE_MMA_MASK
	.align		4
.L_43:
        /*0048*/ 	.byte	0x03, 0x50
        /*004a*/ 	.short	0x0000


	//----- nvinfo : EIATTR_MAXREG_COUNT
	.align		4
        /*004c*/ 	.byte	0x03, 0x1b
        /*004e*/ 	.short	0x00ff


	//----- nvinfo : EIATTR_MERCURY_ISA_VERSION
	.align		4
        /*0050*/ 	.byte	0x03, 0x5f
        /*0052*/ 	.short	0x0101


	//----- nvinfo : EIATTR_VRC_CTA_INIT_COUNT
	.align		4
        /*0054*/ 	.byte	0x02, 0x4a
	.zero		1
	.zero		1


	//----- nvinfo : EIATTR_EXIT_INSTR_OFFSETS
	.align		4
        /*0058*/ 	.byte	0x04, 0x1c
        /*005a*/ 	.short	(.L_45 - .L_44)


	//   ....[0]....
.L_44:
        /*005c*/ 	.word	0x00000110


	//   ....[1]....
        /*0060*/ 	.word	0x00000f40


	//----- nvinfo : EIATTR_CBANK_PARAM_SIZE
	.align		4
.L_45:
        /*0064*/ 	.byte	0x03, 0x19
        /*0066*/ 	.short	0x0020


	//----- nvinfo : EIATTR_PARAM_CBANK
	.align		4
        /*0068*/ 	.byte	0x04, 0x0a
        /*006a*/ 	.short	(.L_47 - .L_46)
	.align		4
.L_46:
        /*006c*/ 	.word	index@(.nv.constant0._Z14matmul_naive_2PdS_S_m)
        /*0070*/ 	.short	0x0380
        /*0072*/ 	.short	0x0020


	//----- nvinfo : EIATTR_SW_WAR
	.align		4
.L_47:
        /*0074*/ 	.byte	0x04, 0x36
        /*0076*/ 	.short	(.L_49 - .L_48)
.L_48:
        /*0078*/ 	.word	0x00000008
.L_49:


//--------------------- .nv.info._Z14matmul_naive_1PdS_S_m --------------------------
	.section	.nv.info._Z14matmul_naive_1PdS_S_m,"",@"SHT_CUDA_INFO"
	.sectionflags	@""
	.align	4


	//----- nvinfo : EIATTR_CUDA_API_VERSION
	.align		4
        /*0000*/ 	.byte	0x04, 0x37
        /*0002*/ 	.short	(.L_51 - .L_50)
.L_50:
        /*0004*/ 	.word	0x00000082


	//----- nvinfo : EIATTR_KPARAM_INFO
	.align		4
.L_51:
        /*0008*/ 	.byte	0x04, 0x17
        /*000a*/ 	.short	(.L_53 - .L_52)
.L_52:
        /*000c*/ 	.word	0x00000000
        /*0010*/ 	.short	0x0003
        /*0012*/ 	.short	0x0018
        /*0014*/ 	.byte	0x00, 0xf0, 0x21, 0x00


	//----- nvinfo : EIATTR_KPARAM_INFO
	.align		4
.L_53:
        /*0018*/ 	.byte	0x04, 0x17
        /*001a*/ 	.short	(.L_55 - .L_54)
.L_54:
        /*001c*/ 	.word	0x00000000
        /*0020*/ 	.short	0x0002
        /*0022*/ 	.short	0x0010
        /*0024*/ 	.byte	0x00, 0xf5, 0x21, 0x00


	//----- nvinfo : EIATTR_KPARAM_INFO
	.align		4
.L_55:
        /*0028*/ 	.byte	0x04, 0x17
        /*002a*/ 	.short	(.L_57 - .L_56)
.L_56:
        /*002c*/ 	.word	0x00000000
        /*0030*/ 	.short	0x0001
        /*0032*/ 	.short	0x0008
        /*0034*/ 	.byte	0x00, 0xf5, 0x21, 0x00


	//----- nvinfo : EIATTR_KPARAM_INFO
	.align		4
.L_57:
        /*0038*/ 	.byte	0x04, 0x17
        /*003a*/ 	.short	(.L_59 - .L_58)
.L_58:
        /*003c*/ 	.word	0x00000000
        /*0040*/ 	.short	0x0000
        /*0042*/ 	.short	0x0000
        /*0044*/ 	.byte	0x00, 0xf5, 0x21, 0x00


	//----- nvinfo : EIATTR_SPARSE_MMA_MASK
	.align		4
.L_59:
        /*0048*/ 	.byte	0x03, 0x50
        /*004a*/ 	.short	0x0000


	//----- nvinfo : EIATTR_MAXREG_COUNT
	.align		4
        /*004c*/ 	.byte	0x03, 0x1b
        /*004e*/ 	.short	0x00ff


	//----- nvinfo : EIATTR_MERCURY_ISA_VERSION
	.align		4
        /*0050*/ 	.byte	0x03, 0x5f
        /*0052*/ 	.short	0x0101


	//----- nvinfo : EIATTR_VRC_CTA_INIT_COUNT
	.align		4
        /*0054*/ 	.byte	0x02, 0x4a
	.zero		1
	.zero		1


	//----- nvinfo : EIATTR_EXIT_INSTR_OFFSETS
	.align		4
        /*0058*/ 	.byte	0x04, 0x1c
        /*005a*/ 	.short	(.L_61 - .L_60)


	//   ....[0]....
.L_60:
        /*005c*/ 	.word	0x00000110


	//   ....[1]....
        /*0060*/ 	.word	0x00000f90


	//----- nvinfo : EIATTR_CBANK_PARAM_SIZE
	.align		4
.L_61:
        /*0064*/ 	.byte	0x03, 0x19
        /*0066*/ 	.short	0x0020


	//----- nvinfo : EIATTR_PARAM_CBANK
	.align		4
        /*0068*/ 	.byte	0x04, 0x0a
        /*006a*/ 	.short	(.L_63 - .L_62)
	.align		4
.L_62:
        /*006c*/ 	.word	index@(.nv.constant0._Z14matmul_naive_1PdS_S_m)
        /*0070*/ 	.short	0x0380
        /*0072*/ 	.short	0x0020


	//----- nvinfo : EIATTR_SW_WAR
	.align		4
.L_63:
        /*0074*/ 	.byte	0x04, 0x36
        /*0076*/ 	.short	(.L_65 - .L_64)
.L_64:
        /*0078*/ 	.word	0x00000008
.L_65:


//--------------------- .nv.callgraph             --------------------------
	.section	.nv.callgraph,"",@"SHT_CUDA_CALLGRAPH"
	.align	4
	.sectionentsize	8
	.align		4
        /*0000*/ 	.word	0x00000000
	.align		4
        /*0004*/ 	.word	0xffffffff
	.align		4
        /*0008*/ 	.word	0x00000000
	.align		4
        /*000c*/ 	.word	0xfffffffe
	.align		4
        /*0010*/ 	.word	0x00000000
	.align		4
        /*0014*/ 	.word	0xfffffffd
	.align		4
        /*0018*/ 	.word	0x00000000
	.align		4
        /*001c*/ 	.word	0xfffffffc


//--------------------- .text._Z12matmul_blockPdS_S_m --------------------------
	.section	.text._Z12matmul_blockPdS_S_m,"ax",@progbits
	.align	128
        .global         _Z12matmul_blockPdS_S_m
        .type           _Z12matmul_blockPdS_S_m,@function
        .size           _Z12matmul_blockPdS_S_m,(.L_x_17 - _Z12matmul_blockPdS_S_m)
        .other          _Z12matmul_blockPdS_S_m,@"STO_CUDA_ENTRY STV_DEFAULT"
_Z12matmul_blockPdS_S_m:
.text._Z12matmul_blockPdS_S_m:
[----:B------:R-:W-:Y:S01]  /*0000*/  LDC R1, c[0x0][0x37c] ;  /* 0x0000df00ff017b82 */ /* 0x000fe20000000800 */
[----:B------:R-:W0:Y:S07]  /*0010*/  S2R R3, SR_TID.X ;  /* 0x0000000000037919 */ /* 0x000e2e0000002100 */
[----:B------:R-:W1:Y:S01]  /*0020*/  S2UR UR6, SR_CgaCtaId ;  /* 0x00000000000679c3 */ /* 0x000e620000008800 */
[----:B------:R-:W-:Y:S01]  /*0030*/  UMOV UR4, 0x400 ;  /* 0x0000040000047882 */ /* 0x000fe20000000000 */
[----:B------:R-:W2:Y:S01]  /*0040*/  LDCU.64 UR12, c[0x0][0x398] ;  /* 0x00007300ff0c77ac */ /* 0x000ea20008000a00 */
[----:B------:R-:W0:Y:S01]  /*0050*/  S2R R2, SR_TID.Y ;  /* 0x0000000000027919 */ /* 0x000e220000002200 */
[----:B------:R-:W-:-:S04]  /*0060*/  UIADD3 UR5, UPT, UPT, UR4, 0x40, URZ ;  /* 0x0000004004057890 */ /* 0x000fc8000fffe0ff */
[----:B------:R-:W3:Y:S01]  /*0070*/  LDC R14, c[0x0][0x360] ;  /* 0x0000d800ff0e7b82 */ /* 0x000ee20000000800 */
[----:B------:R-:W4:Y:S07]  /*0080*/  LDCU.64 UR8, c[0x0][0x358] ;  /* 0x00006b00ff0877ac */ /* 0x000f2e0008000a00 */
[----:B------:R-:W3:Y:S01]  /*0090*/  S2UR UR10, SR_CTAID.X ;  /* 0x00000000000a79c3 */ /* 0x000ee20000002500 */
[----:B--2---:R-:W-:Y:S02]  /*00a0*/  USHF.R.U64 UR7, UR12, 0x1, UR13 ;  /* 0x000000010c077899 */ /* 0x004fe4000800120d */
[----:B-1----:R-:W-:-:S05]  /*00b0*/  ULEA UR5, UR6, UR5, 0x18 ;  /* 0x0000000506057291 */ /* 0x002fca000f8ec0ff */
[----:B------:R-:W1:Y:S01]  /*00c0*/  S2UR UR11, SR_CTAID.Y ;  /* 0x00000000000b79c3 */ /* 0x000e620000002600 */
[----:B------:R-:W-:-:S07]  /*00d0*/  UISETP.NE.AND UP0, UPT, UR7, URZ, UPT ;  /* 0x000000ff0700728c */ /* 0x000fce000bf05270 */
[----:B------:R-:W1:Y:S01]  /*00e0*/  LDC R9, c[0x0][0x364] ;  /* 0x0000d900ff097b82 */ /* 0x000e620000000800 */
[----:B0-----:R-:W-:-:S05]  /*00f0*/  IMAD.IADD R5, R3, 0x1, R2 ;  /* 0x0000000103057824 */ /* 0x001fca00078e0202 */
[----:B------:R-:W-:Y:S01]  /*0100*/  LEA R7, R5, UR5, 0x3 ;  /* 0x0000000505077c11 */ /* 0x000fe2000f8e18ff */
[----:B---3--:R-:W-:-:S04]  /*0110*/  IMAD R14, R14, UR10, R3 ;  /* 0x0000000a0e0e7c24 */ /* 0x008fc8000f8e0203 */
[----:B------:R0:W-:Y:S01]  /*0120*/  STS.64 [R7], RZ ;  /* 0x000000ff07007388 */ /* 0x0001e20000000a00 */
[----:B-1----:R-:W-:Y:S01]  /*0130*/  IMAD R12, R9, UR11, R2 ;  /* 0x0000000b090c7c24 */ /* 0x002fe2000f8e0202 */
[----:B0---4-:R-:W-:Y:S06]  /*0140*/  BRA.U !UP0, `(.L_x_0) ;  /* 0x0000000d08847547 */ /* 0x011fec000b800000 */
[----:B------:R-:W-:Y:S01]  /*0150*/  UISETP.GE.U32.AND UP0, UPT, UR7, 0x4, UPT ;  /* 0x000000040700788c */ /* 0x000fe2000bf06070 */
[----:B------:R-:W-:Y:S01]  /*0160*/  IMAD.IADD R5, R5, 0x1, R2 ;  /* 0x0000000105057824 */ /* 0x000fe200078e0202 */
[----:B------:R-:W-:Y:S01]  /*0170*/  UIADD3 UR5, UPT, UPT, UR4, 0x20, URZ ;  /* 0x0000002004057890 */ /* 0x000fe2000fffe0ff */
[----:B------:R-:W-:Y:S01]  /*0180*/  LEA R0, R2, R7, 0x3 ;  /* 0x0000000702007211 */ /* 0x000fe200078e18ff */
[----:B------:R-:W-:Y:S01]  /*0190*/  ULEA UR4, UR6, UR4, 0x18 ;  /* 0x0000000406047291 */ /* 0x000fe2000f8ec0ff */
[----:B------:R-:W-:Y:S01]  /*01a0*/  IMAD.MOV.U32 R13, RZ, RZ, RZ ;  /* 0x000000ffff0d7224 */ /* 0x000fe200078e00ff */
[----:B------:R-:W-:-:S04]  /*01b0*/  ULEA UR5, UR6, UR5, 0x18 ;  /* 0x0000000506057291 */ /* 0x000fc8000f8ec0ff */
[C---:B------:R-:W-:Y:S02]  /*01c0*/  LEA R6, R5.reuse, UR4, 0x3 ;  /* 0x0000000405067c11 */ /* 0x040fe4000f8e18ff */
[----:B------:R-:W-:Y:S02]  /*01d0*/  LEA R4, R2, UR4, 0x4 ;  /* 0x0000000402047c11 */ /* 0x000fe4000f8e20ff */
[----:B------:R-:W-:Y:S01]  /*01e0*/  LEA R5, R5, UR5, 0x3 ;  /* 0x0000000505057c11 */ /* 0x000fe2000f8e18ff */
[----:B------:R-:W-:Y:S06]  /*01f0*/  BRA.U !UP0, `(.L_x_1) ;  /* 0x0000000508b47547 */ /* 0x000fec000b800000 */
[----:B------:R-:W-:Y:S01]  /*0200*/  ULOP3.LUT UR4, UR7, 0xfffffffc, URZ, 0xc0, !UPT ;  /* 0xfffffffc07047892 */ /* 0x000fe2000f8ec0ff */
[----:B------:R-:W-:Y:S01]  /*0210*/  SHF.R.S32.HI R15, RZ, 0x1f, R14 ;  /* 0x0000001fff0f7819 */ /* 0x000fe2000001140e */
[----:B------:R-:W-:Y:S01]  /*0220*/  IMAD.MOV.U32 R18, RZ, RZ, R3 ;  /* 0x000000ffff127224 */ /* 0x000fe200078e0003 */
[----:B------:R-:W-:Y:S01]  /*0230*/  MOV R13, R2 ;  /* 0x00000002000d7202 */ /* 0x000fe20000000f00 */
[----:B------:R-:W0:Y:S01]  /*0240*/  LDCU.128 UR16, c[0x0][0x380] ;  /* 0x00007000ff1077ac */ /* 0x000e220008000c00 */
[----:B------:R-:W-:Y:S01]  /*0250*/  LEA R16, R3, UR5, 0x3 ;  /* 0x0000000503107c11 */ /* 0x000fe2000f8e18ff */
[----:B------:R-:W-:-:S12]  /*0260*/  UIADD3 UR6, UPT, UPT, -UR4, URZ, URZ ;  /* 0x000000ff04067290 */ /* 0x000fd8000fffe1ff */
.L_x_2:
[----:B------:R-:W-:Y:S02]  /*0270*/  IMAD.MOV.U32 R19, RZ, RZ, RZ ;  /* 0x000000ffff137224 */ /* 0x000fe400078e00ff */
[----:B------:R-:W-:-:S04]  /*0280*/  IMAD.WIDE.U32 R8, R13, UR12, R14 ;  /* 0x0000000c0d087c25 */ /* 0x000fc8000f8e000e */
[----:B------:R-:W-:Y:S01]  /*0290*/  IMAD.WIDE.U32 R10, R12, UR12, R18 ;  /* 0x0000000c0c0a7c25 */ /* 0x000fe2000f8e0012 */
[----:B0-----:R-:W-:-:S03]  /*02a0*/  LEA R26, P1, R8, UR18, 0x3 ;  /* 0x00000012081a7c11 */ /* 0x001fc6000f8218ff */
[----:B------:R-:W-:Y:S01]  /*02b0*/  IMAD R11, R12, UR13, R11 ;  /* 0x0000000d0c0b7c24 */ /* 0x000fe2000f8e020b */
[----:B-1----:R-:W-:Y:S01]  /*02c0*/  LEA R20, P0, R10, UR16, 0x3 ;  /* 0x000000100a147c11 */ /* 0x002fe2000f8018ff */
[----:B------:R-:W-:-:S03]  /*02d0*/  IMAD R9, R13, UR13, R9 ;  /* 0x0000000d0d097c24 */ /* 0x000fc6000f8e0209 */
[----:B------:R-:W-:Y:S02]  /*02e0*/  LEA.HI.X R21, R10, UR17, R11, 0x3, P0 ;  /* 0x000000110a157c11 */ /* 0x000fe400080f1c0b */
[----:B------:R-:W-:-:S03]  /*02f0*/  LEA.HI.X R27, R8, UR19, R9, 0x3, P1 ;  /* 0x00000013081b7c11 */ /* 0x000fc600088f1c09 */
[----:B------:R-:W2:Y:S04]  /*0300*/  LDG.E.64 R10, desc[UR8][R20.64] ;  /* 0x00000008140a7981 */ /* 0x000ea8000c1e1b00 */
[----:B------:R-:W3:Y:S01]  /*0310*/  LDG.E.64 R26, desc[UR8][R26.64] ;  /* 0x000000081a1a7981 */ /* 0x000ee2000c1e1b00 */
[----:B------:R-:W-:-:S03]  /*0320*/  VIADD R17, R13, 0x2 ;  /* 0x000000020d117836 */ /* 0x000fc60000000000 */
[----:B--2---:R-:W-:Y:S04]  /*0330*/  STS.64 [R6], R10 ;  /* 0x0000000a06007388 */ /* 0x004fe80000000a00 */
[----:B---3--:R-:W-:Y:S01]  /*0340*/  STS.64 [R5], R26 ;  /* 0x0000001a05007388 */ /* 0x008fe20000000a00 */
[----:B------:R-:W-:Y:S06]  /*0350*/  BAR.SYNC.DEFER_BLOCKING 0x0 ;  /* 0x0000000000007b1d */ /* 0x000fec0000010000 */
[----:B------:R-:W-:Y:S04]  /*0360*/  LDS.64 R24, [R16] ;  /* 0x0000000010187984 */ /* 0x000fe80000000a00 */
[----:B------:R-:W0:Y:S04]  /*0370*/  LDS.128 R8, [R4] ;  /* 0x0000000004087984 */ /* 0x000e280000000c00 */
[----:B------:R-:W1:Y:S01]  /*0380*/  LDS.64 R22, [R16+0x10] ;  /* 0x0000100010167984 */ /* 0x000e620000000a00 */
[----:B0-----:R-:W-:Y:S01]  /*0390*/  DFMA R28, R8, R24, RZ ;  /* 0x00000018081c722b */ /* 0x001fe200000000ff */
[----:B------:R-:W-:Y:S09]  /*03a0*/  BAR.SYNC.DEFER_BLOCKING 0x0 ;  /* 0x0000000000007b1d */ /* 0x000ff20000010000 */
[----:B------:R-:W0:Y:S08]  /*03b0*/  F2F.F32.F64 R28, R28 ;  /* 0x0000001c001c7310 */ /* 0x000e300000301000 */
[----:B0-----:R0:W1:Y:S01]  /*03c0*/  F2F.F64.F32 R24, R28 ;  /* 0x0000001c00187310 */ /* 0x0010620000201800 */
[----:B------:R-:W2:Y:S04]  /*03d0*/  LDS.64 R8, [R0] ;  /* 0x0000000000087984 */ /* 0x000ea80000000a00 */
[----:B0-----:R-:W3:Y:S01]  /*03e0*/  LDG.E.64 R28, desc[UR8][R20.64+0x10] ;  /* 0x00001008141c7981 */ /* 0x001ee2000c1e1b00 */
[----:B-1----:R-:W-:Y:S01]  /*03f0*/  DFMA R24, R22, R10, R24 ;  /* 0x0000000a1618722b */ /* 0x002fe20000000018 */
[----:B------:R-:W-:-:S04]  /*0400*/  IMAD.WIDE.U32 R10, R17, UR12, R14 ;  /* 0x0000000c110a7c25 */ /* 0x000fc8000f8e000e */
[----:B------:R-:W-:Y:S01]  /*0410*/  IMAD R17, R17, UR13, R11 ;  /* 0x0000000d11117c24 */ /* 0x000fe2000f8e020b */
[----:B------:R-:W-:-:S04]  /*0420*/  LEA R26, P0, R10, UR18, 0x3 ;  /* 0x000000120a1a7c11 */ /* 0x000fc8000f8018ff */
[----:B------:R-:W0:Y:S01]  /*0430*/  F2F.F32.F64 R24, R24 ;  /* 0x0000001800187310 */ /* 0x000e220000301000 */
[----:B------:R-:W-:-:S06]  /*0440*/  LEA.HI.X R27, R10, UR19, R17, 0x3, P0 ;  /* 0x000000130a1b7c11 */ /* 0x000fcc00080f1c11 */
[----:B------:R-:W4:Y:S01]  /*0450*/  LDG.E.64 R26, desc[UR8][R26.64] ;  /* 0x000000081a1a7981 */ /* 0x000f22000c1e1b00 */
[----:B0-----:R-:W2:Y:S02]  /*0460*/  F2F.F64.F32 R22, R24 ;  /* 0x0000001800167310 */ /* 0x001ea40000201800 */
[----:B--2---:R-:W-:-:S07]  /*0470*/  DADD R22, R22, R8 ;  /* 0x0000000016167229 */ /* 0x004fce0000000008 */
[----:B------:R-:W-:Y:S01]  /*0480*/  STS.64 [R0], R22 ;  /* 0x0000001600007388 */ /* 0x000fe20000000a00 */
[----:B------:R-:W-:-:S03]  /*0490*/  IADD3 R19, PT, PT, R13, 0x4, RZ ;  /* 0x000000040d137810 */ /* 0x000fc60007ffe0ff */
[----:B---3--:R-:W-:Y:S04]  /*04a0*/  STS.64 [R6], R28 ;  /* 0x0000001c06007388 */ /* 0x008fe80000000a00 */
[----:B----4-:R-:W-:Y:S01]  /*04b0*/  STS.64 [R5], R26 ;  /* 0x0000001a05007388 */ /* 0x010fe20000000a00 */
[----:B------:R-:W-:Y:S06]  /*04c0*/  BAR.SYNC.DEFER_BLOCKING 0x0 ;  /* 0x0000000000007b1d */ /* 0x000fec0000010000 */
[----:B------:R-:W-:Y:S04]  /*04d0*/  LDS.64 R24, [R16] ;  /* 0x0000000010187984 */ /* 0x000fe80000000a00 */
[----:B------:R-:W0:Y:S04]  /*04e0*/  LDS.128 R8, [R4] ;  /* 0x0000000004087984 */ /* 0x000e280000000c00 */
[----:B------:R-:W1:Y:S01]  /*04f0*/  LDS.64 R22, [R16+0x10] ;  /* 0x0000100010167984 */ /* 0x000e620000000a00 */
[----:B0-----:R-:W-:-:S06]  /*0500*/  DFMA R8, R8, R24, RZ ;  /* 0x000000180808722b */ /* 0x001fcc00000000ff */
[----:B------:R-:W0:Y:S01]  /*0510*/  F2F.F32.F64 R17, R8 ;  /* 0x0000000800117310 */ /* 0x000e220000301000 */
[----:B------:R-:W-:Y:S07]  /*0520*/  BAR.SYNC.DEFER_BLOCKING 0x0 ;  /* 0x0000000000007b1d */ /* 0x000fee0000010000 */
[----:B0-----:R-:W1:Y:S01]  /*0530*/  F2F.F64.F32 R24, R17 ;  /* 0x0000001100187310 */ /* 0x001e620000201800 */
[----:B------:R-:W0:Y:S01]  /*0540*/  LDS.64 R8, [R0] ;  /* 0x0000000000087984 */ /* 0x000e220000000a00 */
[----:B-1----:R-:W-:-:S06]  /*0550*/  DFMA R24, R22, R10, R24 ;  /* 0x0000000a1618722b */ /* 0x002fcc0000000018 */
[----:B------:R-:W1:Y:S01]  /*0560*/  F2F.F32.F64 R22, R24 ;  /* 0x0000001800167310 */ /* 0x000e620000301000 */
[----:B------:R-:W-:-:S04]  /*0570*/  IMAD.WIDE.U32 R10, R19, UR12, R14 ;  /* 0x0000000c130a7c25 */ /* 0x000fc8000f8e000e */
[----:B------:R-:W-:Y:S01]  /*0580*/  IMAD R19, R19, UR13, R11 ;  /* 0x0000000d13137c24 */ /* 0x000fe2000f8e020b */
[C---:B------:R-:W-:Y:S02]  /*0590*/  LEA R28, P0, R10.reuse, UR18, 0x3 ;  /* 0x000000120a1c7c11 */ /* 0x040fe4000f8018ff */
[----:B-1----:R-:W0:Y:S02]  /*05a0*/  F2F.F64.F32 R22, R22 ;  /* 0x0000001600167310 */ /* 0x002e240000201800 */
[----:B------:R-:W-:-:S06]  /*05b0*/  LEA.HI.X R29, R10, UR19, R19, 0x3, P0 ;  /* 0x000000130a1d7c11 */ /* 0x000fcc00080f1c13 */
[----:B------:R-:W2:Y:S01]  /*05c0*/  LDG.E.64 R28, desc[UR8][R28.64] ;  /* 0x000000081c1c7981 */ /* 0x000ea2000c1e1b00 */
[----:B0-----:R-:W-:-:S03]  /*05d0*/  DADD R10, R22, R8 ;  /* 0x00000000160a7229 */ /* 0x001fc60000000008 */
[----:B------:R-:W3:Y:S04]  /*05e0*/  LDG.E.64 R8, desc[UR8][R20.64+0x20] ;  /* 0x0000200814087981 */ /* 0x000ee8000c1e1b00 */
[----:B------:R-:W-:Y:S01]  /*05f0*/  STS.64 [R0], R10 ;  /* 0x0000000a00007388 */ /* 0x000fe20000000a00 */
[----:B------:R-:W-:-:S04]  /*0600*/  VIADD R17, R13, 0x6 ;  /* 0x000000060d117836 */ /* 0x000fc80000000000 */
[----:B------:R-:W-:-:S04]  /*0610*/  IMAD.WIDE.U32 R24, R17, UR12, R14 ;  /* 0x0000000c11187c25 */ /* 0x000fc8000f8e000e */
[----:B------:R-:W-:Y:S01]  /*0620*/  IMAD R17, R17, UR13, R25 ;  /* 0x0000000d11117c24 */ /* 0x000fe2000f8e0219 */
[----:B------:R-:W-:-:S04]  /*0630*/  LEA R22, P0, R24, UR18, 0x3 ;  /* 0x0000001218167c11 */ /* 0x000fc8000f8018ff */
[----:B------:R-:W-:Y:S01]  /*0640*/  LEA.HI.X R23, R24, UR19, R17, 0x3, P0 ;  /* 0x0000001318177c11 */ /* 0x000fe200080f1c11 */
[----:B---3--:R-:W-:Y:S04]  /*0650*/  STS.64 [R6], R8 ;  /* 0x0000000806007388 */ /* 0x008fe80000000a00 */
[----:B--2---:R-:W-:Y:S01]  /*0660*/  STS.64 [R5], R28 ;  /* 0x0000001c05007388 */ /* 0x004fe20000000a00 */
[----:B------:R-:W-:Y:S06]  /*0670*/  BAR.SYNC.DEFER_BLOCKING 0x0 ;  /* 0x0000000000007b1d */ /* 0x000fec0000010000 */
[----:B------:R-:W-:Y:S04]  /*0680*/  LDS.64 R26, [R16] ;  /* 0x00000000101a7984 */ /* 0x000fe80000000a00 */
[----:B------:R-:W0:Y:S02]  /*0690*/  LDS.128 R8, [R4] ;  /* 0x0000000004087984 */ /* 0x000e240000000c00 */
[----:B0-----:R-:W-:-:S02]  /*06a0*/  DFMA R24, R8, R26, RZ ;  /* 0x0000001a0818722b */ /* 0x001fc400000000ff */
[----:B------:R-:W0:Y:S01]  /*06b0*/  LDS.64 R8, [R16+0x10] ;  /* 0x0000100010087984 */ /* 0x000e220000000a00 */
[----:B------:R-:W-:Y:S06]  /*06c0*/  BAR.SYNC.DEFER_BLOCKING 0x0 ;  /* 0x0000000000007b1d */ /* 0x000fec0000010000 */
[----:B------:R-:W2:Y:S04]  /*06d0*/  LDG.E.64 R20, desc[UR8][R20.64+0x30] ;  /* 0x0000300814147981 */ /* 0x000ea8000c1e1b00 */
[----:B------:R-:W3:Y:S01]  /*06e0*/  LDG.E.64 R22, desc[UR8][R22.64] ;  /* 0x0000000816167981 */ /* 0x000ee2000c1e1b00 */
[----:B------:R-:W1:Y:S03]  /*06f0*/  F2F.F32.F64 R24, R24 ;  /* 0x0000001800187310 */ /* 0x000e660000301000 */
[----:B------:R-:W4:Y:S05]  /*0700*/  LDS.64 R26, [R0] ;  /* 0x00000000001a7984 */ /* 0x000f2a0000000a00 */
[----:B-1----:R-:W0:Y:S02]  /*0710*/  F2F.F64.F32 R28, R24 ;  /* 0x00000018001c7310 */ /* 0x002e240000201800 */
[----:B0-----:R-:W-:-:S06]  /*0720*/  DFMA R28, R8, R10, R28 ;  /* 0x0000000a081c722b */ /* 0x001fcc000000001c */
[----:B------:R-:W0:Y:S08]  /*0730*/  F2F.F32.F64 R17, R28 ;  /* 0x0000001c00117310 */ /* 0x000e300000301000 */
[----:B0-----:R-:W4:Y:S02]  /*0740*/  F2F.F64.F32 R8, R17 ;  /* 0x0000001100087310 */ /* 0x001f240000201800 */
[----:B----4-:R-:W-:-:S07]  /*0750*/  DADD R28, R8, R26 ;  /* 0x00000000081c7229 */ /* 0x010fce000000001a */
[----:B------:R-:W-:Y:S01]  /*0760*/  STS.64 [R0], R28 ;  /* 0x0000001c00007388 */ /* 0x000fe20000000a00 */
[----:B------:R-:W-:-:S04]  /*0770*/  UIADD3 UR6, UPT, UPT, UR6, 0x4, URZ ;  /* 0x0000000406067890 */ /* 0x000fc8000fffe0ff */
[----:B------:R-:W-:Y:S01]  /*0780*/  UISETP.NE.AND UP0, UPT, UR6, URZ, UPT ;  /* 0x000000ff0600728c */ /* 0x000fe2000bf05270 */
[----:B------:R-:W-:Y:S01]  /*0790*/  VIADD R18, R18, 0x8 ;  /* 0x0000000812127836 */ /* 0x000fe20000000000 */
[----:B------:R-:W-:Y:S01]  /*07a0*/  IADD3 R13, PT, PT, R13, 0x8, RZ ;  /* 0x000000080d0d7810 */ /* 0x000fe20007ffe0ff */
[----:B--2---:R-:W-:Y:S04]  /*07b0*/  STS.64 [R6], R20 ;  /* 0x0000001406007388 */ /* 0x004fe80000000a00 */
[----:B---3--:R-:W-:Y:S01]  /*07c0*/  STS.64 [R5], R22 ;  /* 0x0000001605007388 */ /* 0x008fe20000000a00 */
        /* <DEDUP_REMOVED lines=9> */
[----:B-1----:R-:W-:-:S10]  /*0860*/  DFMA R10, R24, R10, R26 ;  /* 0x0000000a180a722b */ /* 0x002fd4000000001a */
[----:B------:R-:W1:Y:S08]  /*0870*/  F2F.F32.F64 R10, R10 ;  /* 0x0000000a000a7310 */ /* 0x000e700000301000 */
[----:B-1----:R-:W0:Y:S02]  /*0880*/  F2F.F64.F32 R20, R10 ;  /* 0x0000000a00147310 */ /* 0x002e240000201800 */
[----:B0-----:R-:W-:-:S07]  /*0890*/  DADD R20, R20, R8 ;  /* 0x0000000014147229 */ /* 0x001fce0000000008 */
[----:B------:R1:W-:Y:S01]  /*08a0*/  STS.64 [R0], R20 ;  /* 0x0000001400007388 */ /* 0x0003e20000000a00 */
[----:B------:R-:W-:Y:S05]  /*08b0*/  BRA.U UP0, `(.L_x_2) ;  /* 0xfffffff9006c7547 */ /* 0x000fea000b83ffff */
[----:B------:R-:W-:-:S07]  /*08c0*/  IMAD.U32 R13, RZ, RZ, UR4 ;  /* 0x00000004ff0d7e24 */ /* 0x000fce000f8e00ff */
.L_x_1:
[----:B------:R-:W-:-:S09]  /*08d0*/  ULOP3.LUT UP0, UR6, UR7, 0x3, URZ, 0xc0, !UPT ;  /* 0x0000000307067892 */ /* 0x000fd2000f80c0ff */
[----:B------:R-:W-:Y:S05]  /*08e0*/  BRA.U !UP0, `(.L_x_0) ;  /* 0x00000005089c7547 */ /* 0x000fea000b800000 */
[----:B------:R-:W-:Y:S02]  /*08f0*/  UISETP.NE.AND UP0, UPT, UR6, 0x1, UPT ;  /* 0x000000010600788c */ /* 0x000fe4000bf05270 */
[----:B------:R-:W-:-:S04]  /*0900*/  ULOP3.LUT UR4, UR7, 0x1, URZ, 0xc0, !UPT ;  /* 0x0000000107047892 */ /* 0x000fc8000f8ec0ff */
[----:B------:R-:W-:-:S03]  /*0910*/  UISETP.NE.U32.AND UP1, UPT, UR4, 0x1, UPT ;  /* 0x000000010400788c */ /* 0x000fc6000bf25070 */
[----:B------:R-:W-:Y:S08]  /*0920*/  BRA.U !UP0, `(.L_x_3) ;  /* 0x0000000508047547 */ /* 0x000ff0000b800000 */
[----:B------:R-:W0:Y:S01]  /*0930*/  LDCU.128 UR16, c[0x0][0x380] ;  /* 0x00007000ff1077ac */ /* 0x000e220008000c00 */
[C---:B------:R-:W-:Y:S01]  /*0940*/  IMAD R8, R13.reuse, 0x2, R3 ;  /* 0x000000020d087824 */ /* 0x040fe200078e0203 */
[--C-:B------:R-:W-:Y:S01]  /*0950*/  SHF.R.S32.HI R11, RZ, 0x1f, R14.reuse ;  /* 0x0000001fff0b7819 */ /* 0x100fe2000001140e */
[----:B------:R-:W-:Y:S01]  /*0960*/  IMAD.MOV.U32 R9, RZ, RZ, RZ ;  /* 0x000000ffff097224 */ /* 0x000fe200078e00ff */
[----:B------:R-:W-:Y:S01]  /*0970*/  LEA R27, R13, R2, 0x1 ;  /* 0x000000020d1b7211 */ /* 0x000fe200078e08ff */
[----:B------:R-:W-:Y:S02]  /*0980*/  IMAD.MOV.U32 R10, RZ, RZ, R14 ;  /* 0x000000ffff0a7224 */ /* 0x000fe400078e000e */
[C---:B------:R-:W-:Y:S02]  /*0990*/  IMAD R17, R12.reuse, UR13, RZ ;  /* 0x0000000d0c117c24 */ /* 0x040fe4000f8e02ff */
[----:B------:R-:W-:-:S04]  /*09a0*/  IMAD.WIDE.U32 R24, R12, UR12, R8 ;  /* 0x0000000c0c187c25 */ /* 0x000fc8000f8e0008 */
[----:B------:R-:W-:Y:S01]  /*09b0*/  IMAD.WIDE.U32 R18, R27, UR12, R10 ;  /* 0x0000000c1b127c25 */ /* 0x000fe2000f8e000a */
[----:B-1----:R-:W-:-:S03]  /*09c0*/  IADD3 R21, PT, PT, R17, R25, RZ ;  /* 0x0000001911157210 */ /* 0x002fc60007ffe0ff */
[----:B------:R-:W-:Y:S01]  /*09d0*/  IMAD R9, R27, UR13, R19 ;  /* 0x0000000d1b097c24 */ /* 0x000fe2000f8e0213 */
[----:B0-----:R-:W-:Y:S02]  /*09e0*/  LEA R22, P0, R24, UR16, 0x3 ;  /* 0x0000001018167c11 */ /* 0x001fe4000f8018ff */
[----:B------:R-:W-:Y:S02]  /*09f0*/  LEA R20, P1, R18, UR18, 0x3 ;  /* 0x0000001212147c11 */ /* 0x000fe4000f8218ff */
[----:B------:R-:W-:Y:S02]  /*0a00*/  LEA.HI.X R23, R24, UR17, R21, 0x3, P0 ;  /* 0x0000001118177c11 */ /* 0x000fe400080f1c15 */
[----:B------:R-:W-:-:S04]  /*0a10*/  LEA.HI.X R21, R18, UR19, R9, 0x3, P1 ;  /* 0x0000001312157c11 */ /* 0x000fc800088f1c09 */
[----:B------:R-:W2:Y:S04]  /*0a20*/  LDG.E.64 R22, desc[UR8][R22.64] ;  /* 0x0000000816167981 */ /* 0x000ea8000c1e1b00 */
[----:B------:R-:W3:Y:S01]  /*0a30*/  LDG.E.64 R20, desc[UR8][R20.64] ;  /* 0x0000000814147981 */ /* 0x000ee2000c1e1b00 */
[----:B------:R-:W-:Y:S01]  /*0a40*/  VIADD R27, R27, 0x2 ;  /* 0x000000021b1b7836 */ /* 0x000fe20000000000 */
[----:B------:R-:W-:Y:S01]  /*0a50*/  MOV R19, RZ ;  /* 0x000000ff00137202 */ /* 0x000fe20000000f00 */
[----:B------:R-:W-:Y:S01]  /*0a60*/  VIADD R18, R8, 0x2 ;  /* 0x0000000208127836 */ /* 0x000fe20000000000 */
[----:B------:R-:W-:Y:S01]  /*0a70*/  LEA R26, R3, UR5, 0x3 ;  /* 0x00000005031a7c11 */ /* 0x000fe2000f8e18ff */
[----:B------:R-:W-:-:S04]  /*0a80*/  IMAD.WIDE.U32 R8, R27, UR12, R10 ;  /* 0x0000000c1b087c25 */ /* 0x000fc8000f8e000a */
[----:B------:R-:W-:Y:S01]  /*0a90*/  IMAD.WIDE.U32 R10, R12, UR12, R18 ;  /* 0x0000000c0c0a7c25 */ /* 0x000fe2000f8e0012 */
[----:B------:R-:W-:-:S03]  /*0aa0*/  LEA R16, P1, R8, UR18, 0x3 ;  /* 0x0000001208107c11 */ /* 0x000fc6000f8218ff */
[----:B------:R-:W-:Y:S01]  /*0ab0*/  IMAD R27, R27, UR13, R9 ;  /* 0x0000000d1b1b7c24 */ /* 0x000fe2000f8e0209 */
[----:B------:R-:W-:Y:S01]  /*0ac0*/  LEA R18, P0, R10, UR16, 0x3 ;  /* 0x000000100a127c11 */ /* 0x000fe2000f8018ff */
[----:B------:R-:W-:-:S03]  /*0ad0*/  IMAD.IADD R9, R17, 0x1, R11 ;  /* 0x0000000111097824 */ /* 0x000fc600078e020b */
[----:B------:R-:W-:Y:S02]  /*0ae0*/  LEA.HI.X R17, R8, UR19, R27, 0x3, P1 ;  /* 0x0000001308117c11 */ /* 0x000fe400088f1c1b */
[----:B------:R-:W-:Y:S01]  /*0af0*/  LEA.HI.X R19, R10, UR17, R9, 0x3, P0 ;  /* 0x000000110a137c11 */ /* 0x000fe200080f1c09 */
[----:B--2---:R-:W-:Y:S04]  /*0b00*/  STS.64 [R6], R22 ;  /* 0x0000001606007388 */ /* 0x004fe80000000a00 */
[----:B---3--:R-:W-:Y:S01]  /*0b10*/  STS.64 [R5], R20 ;  /* 0x0000001405007388 */ /* 0x008fe20000000a00 */
[----:B------:R-:W-:Y:S06]  /*0b20*/  BAR.SYNC.DEFER_BLOCKING 0x0 ;  /* 0x0000000000007b1d */ /* 0x000fec0000010000 */
[----:B------:R-:W-:Y:S04]  /*0b30*/  LDS.64 R28, [R26] ;  /* 0x000000001a1c7984 */ /* 0x000fe80000000a00 */
[----:B------:R-:W-:Y:S04]  /*0b40*/  LDS.64 R24, [R26+0x10] ;  /* 0x000010001a187984 */ /* 0x000fe80000000a00 */
[----:B------:R-:W0:Y:S01]  /*0b50*/  LDS.128 R8, [R4] ;  /* 0x0000000004087984 */ /* 0x000e220000000c00 */
[----:B------:R-:W-:Y:S06]  /*0b60*/  BAR.SYNC.DEFER_BLOCKING 0x0 ;  /* 0x0000000000007b1d */ /* 0x000fec0000010000 */
[----:B------:R-:W2:Y:S04]  /*0b70*/  LDG.E.64 R18, desc[UR8][R18.64] ;  /* 0x0000000812127981 */ /* 0x000ea8000c1e1b00 */
[----:B------:R-:W3:Y:S01]  /*0b80*/  LDG.E.64 R16, desc[UR8][R16.64] ;  /* 0x0000000810107981 */ /* 0x000ee2000c1e1b00 */
[----:B------:R-:W-:-:S05]  /*0b90*/  LEA R13, R13, -R13, 0x1 ;  /* 0x8000000d0d0d7211 */ /* 0x000fca00078e08ff */
[----:B------:R-:W-:Y:S01]  /*0ba0*/  VIADD R13, R13, 0x2 ;  /* 0x000000020d0d7836 */ /* 0x000fe20000000000 */
[----:B0-----:R-:W-:Y:S01]  /*0bb0*/  DFMA R28, R8, R28, RZ ;  /* 0x0000001c081c722b */ /* 0x001fe200000000ff */
[----:B------:R-:W0:Y:S09]  /*0bc0*/  LDS.64 R8, [R0] ;  /* 0x0000000000087984 */ /* 0x000e320000000a00 */
[----:B------:R-:W1:Y:S08]  /*0bd0*/  F2F.F32.F64 R28, R28 ;  /* 0x0000001c001c7310 */ /* 0x000e700000301000 */
[----:B-1----:R-:W1:Y:S02]  /*0be0*/  F2F.F64.F32 R22, R28 ;  /* 0x0000001c00167310 */ /* 0x002e640000201800 */
[----:B-1----:R-:W-:-:S06]  /*0bf0*/  DFMA R22, R24, R10, R22 ;  /* 0x0000000a1816722b */ /* 0x002fcc0000000016 */
[----:B------:R-:W1:Y:S08]  /*0c00*/  F2F.F32.F64 R27, R22 ;  /* 0x00000016001b7310 */ /* 0x000e700000301000 */
[----:B-1----:R-:W0:Y:S02]  /*0c10*/  F2F.F64.F32 R10, R27 ;  /* 0x0000001b000a7310 */ /* 0x002e240000201800 */
[----:B0-----:R-:W-:-:S07]  /*0c20*/  DADD R22, R10, R8 ;  /* 0x000000000a167229 */ /* 0x001fce0000000008 */
[----:B------:R-:W-:Y:S04]  /*0c30*/  STS.64 [R0], R22 ;  /* 0x0000001600007388 */ /* 0x000fe80000000a00 */
        /* <DEDUP_REMOVED lines=9> */
[----:B0-----:R-:W1:Y:S01]  /*0cd0*/  F2F.F64.F32 R28, R20 ;  /* 0x00000014001c7310 */ /* 0x001e620000201800 */
[----:B------:R-:W0:Y:S01]  /*0ce0*/  LDS.64 R8, [R0] ;  /* 0x0000000000087984 */ /* 0x000e220000000a00 */
[----:B-1----:R-:W-:-:S10]  /*0cf0*/  DFMA R10, R24, R10, R28 ;  /* 0x0000000a180a722b */ /* 0x002fd4000000001c */
[----:B------:R-:W1:Y:S08]  /*0d00*/  F2F.F32.F64 R10, R10 ;  /* 0x0000000a000a7310 */ /* 0x000e700000301000 */
[----:B-1----:R-:W0:Y:S02]  /*0d10*/  F2F.F64.F32 R16, R10 ;  /* 0x0000000a00107310 */ /* 0x002e240000201800 */
[----:B0-----:R-:W-:-:S07]  /*0d20*/  DADD R8, R16, R8 ;  /* 0x0000000010087229 */ /* 0x001fce0000000008 */
[----:B------:R0:W-:Y:S04]  /*0d30*/  STS.64 [R0], R8 ;  /* 0x0000000800007388 */ /* 0x0001e80000000a00 */
.L_x_3:
[----:B------:R-:W-:Y:S05]  /*0d40*/  BRA.U UP1, `(.L_x_0) ;  /* 0x0000000101847547 */ /* 0x000fea000b800000 */
[----:B------:R-:W2:Y:S01]  /*0d50*/  LDCU.128 UR16, c[0x0][0x380] ;  /* 0x00007000ff1077ac */ /* 0x000ea20008000c00 */
[C---:B0-----:R-:W-:Y:S01]  /*0d60*/  LEA R8, R13.reuse, R3, 0x1 ;  /* 0x000000030d087211 */ /* 0x041fe200078e08ff */
[----:B------:R-:W-:Y:S01]  /*0d70*/  IMAD R13, R13, 0x2, R2 ;  /* 0x000000020d0d7824 */ /* 0x000fe200078e0202 */
[----:B------:R-:W-:Y:S01]  /*0d80*/  MOV R9, RZ ;  /* 0x000000ff00097202 */ /* 0x000fe20000000f00 */
[--C-:B------:R-:W-:Y:S01]  /*0d90*/  IMAD.MOV.U32 R10, RZ, RZ, R14.reuse ;  /* 0x000000ffff0a7224 */ /* 0x100fe200078e000e */
[----:B------:R-:W-:Y:S01]  /*0da0*/  SHF.R.S32.HI R11, RZ, 0x1f, R14 ;  /* 0x0000001fff0b7819 */ /* 0x000fe2000001140e */
[----:B------:R-:W-:-:S04]  /*0db0*/  IMAD.WIDE.U32 R8, R12, UR12, R8 ;  /* 0x0000000c0c087c25 */ /* 0x000fc8000f8e0008 */
[----:B------:R-:W-:-:S04]  /*0dc0*/  IMAD.WIDE.U32 R10, R13, UR12, R10 ;  /* 0x0000000c0d0a7c25 */ /* 0x000fc8000f8e000a */
[----:B------:R-:W-:Y:S01]  /*0dd0*/  IMAD R9, R12, UR13, R9 ;  /* 0x0000000d0c097c24 */ /* 0x000fe2000f8e0209 */
[----:B--2---:R-:W-:Y:S01]  /*0de0*/  LEA R16, P0, R8, UR16, 0x3 ;  /* 0x0000001008107c11 */ /* 0x004fe2000f8018ff */
[----:B------:R-:W-:Y:S01]  /*0df0*/  IMAD R13, R13, UR13, R11 ;  /* 0x0000000d0d0d7c24 */ /* 0x000fe2000f8e020b */
[----:B------:R-:W-:Y:S02]  /*0e00*/  LEA R18, P1, R10, UR18, 0x3 ;  /* 0x000000120a127c11 */ /* 0x000fe4000f8218ff */
[----:B------:R-:W-:Y:S02]  /*0e10*/  LEA.HI.X R17, R8, UR17, R9, 0x3, P0 ;  /* 0x0000001108117c11 */ /* 0x000fe400080f1c09 */
[----:B------:R-:W-:-:S04]  /*0e20*/  LEA.HI.X R19, R10, UR19, R13, 0x3, P1 ;  /* 0x000000130a137c11 */ /* 0x000fc800088f1c0d */
[----:B------:R-:W2:Y:S04]  /*0e30*/  LDG.E.64 R16, desc[UR8][R16.64] ;  /* 0x0000000810107981 */ /* 0x000ea8000c1e1b00 */
[----:B------:R-:W3:Y:S01]  /*0e40*/  LDG.E.64 R18, desc[UR8][R18.64] ;  /* 0x0000000812127981 */ /* 0x000ee2000c1e1b00 */
[----:B------:R-:W-:-:S03]  /*0e50*/  LEA R3, R3, UR5, 0x3 ;  /* 0x0000000503037c11 */ /* 0x000fc6000f8e18ff */
[----:B--2---:R-:W-:Y:S04]  /*0e60*/  STS.64 [R6], R16 ;  /* 0x0000001006007388 */ /* 0x004fe80000000a00 */
[----:B---3--:R-:W-:Y:S01]  /*0e70*/  STS.64 [R5], R18 ;  /* 0x0000001205007388 */ /* 0x008fe20000000a00 */
[----:B------:R-:W-:Y:S06]  /*0e80*/  BAR.SYNC.DEFER_BLOCKING 0x0 ;  /* 0x0000000000007b1d */ /* 0x000fec0000010000 */
[----:B-1----:R-:W-:Y:S04]  /*0e90*/  LDS.64 R20, [R3] ;  /* 0x0000000003147984 */ /* 0x002fe80000000a00 */
[----:B------:R-:W0:Y:S04]  /*0ea0*/  LDS.128 R8, [R4] ;  /* 0x0000000004087984 */ /* 0x000e280000000c00 */
[----:B------:R-:W1:Y:S01]  /*0eb0*/  LDS.64 R22, [R3+0x10] ;  /* 0x0000100003167984 */ /* 0x000e620000000a00 */
[----:B------:R-:W-:Y:S06]  /*0ec0*/  BAR.SYNC.DEFER_BLOCKING 0x0 ;  /* 0x0000000000007b1d */ /* 0x000fec0000010000 */
[----:B------:R-:W2:Y:S01]  /*0ed0*/  LDS.64 R24, [R0] ;  /* 0x0000000000187984 */ /* 0x000ea20000000a00 */
[----:B0-----:R-:W-:-:S10]  /*0ee0*/  DFMA R8, R8, R20, RZ ;  /* 0x000000140808722b */ /* 0x001fd400000000ff */
[----:B------:R-:W0:Y:S08]  /*0ef0*/  F2F.F32.F64 R8, R8 ;  /* 0x0000000800087310 */ /* 0x000e300000301000 */
[----:B0-----:R-:W1:Y:S02]  /*0f00*/  F2F.F64.F32 R20, R8 ;  /* 0x0000000800147310 */ /* 0x001e640000201800 */
[----:B-1----:R-:W-:-:S10]  /*0f10*/  DFMA R10, R22, R10, R20 ;  /* 0x0000000a160a722b */ /* 0x002fd40000000014 */
[----:B------:R-:W0:Y:S08]  /*0f20*/  F2F.F32.F64 R10, R10 ;  /* 0x0000000a000a7310 */ /* 0x000e300000301000 */
[----:B0-----:R-:W2:Y:S02]  /*0f30*/  F2F.F64.F32 R16, R10 ;  /* 0x0000000a00107310 */ /* 0x001ea40000201800 */
[----:B--2---:R-:W-:-:S07]  /*0f40*/  DADD R16, R16, R24 ;  /* 0x0000000010107229 */ /* 0x004fce0000000018 */
[----:B------:R2:W-:Y:S04]  /*0f50*/  STS.64 [R0], R16 ;  /* 0x0000001000007388 */ /* 0x0005e80000000a00 */
.L_x_0:
[----:B------:R-:W-:Y:S01]  /*0f60*/  LEA R7, R2, R7, 0x3 ;  /* 0x0000000702077211 */ /* 0x000fe200078e18ff */
[----:B------:R-:W3:Y:S01]  /*0f70*/  LDCU.64 UR4, c[0x0][0x390] ;  /* 0x00007200ff0477ac */ /* 0x000ee20008000a00 */
[----:B------:R-:W-:-:S04]  /*0f80*/  SHF.R.S32.HI R15, RZ, 0x1f, R14 ;  /* 0x0000001fff0f7819 */ /* 0x000fc8000001140e */
[----:B------:R-:W4:Y:S01]  /*0f90*/  LDS.64 R6, [R7] ;  /* 0x0000000007067984 */ /* 0x000f220000000a00 */
[----:B------:R-:W-:-:S04]  /*0fa0*/  IMAD.WIDE.U32 R2, R12, UR12, R14 ;  /* 0x0000000c0c027c25 */ /* 0x000fc8000f8e000e */
[----:B------:R-:W-:Y:S01]  /*0fb0*/  IMAD R3, R12, UR13, R3 ;  /* 0x0000000d0c037c24 */ /* 0x000fe2000f8e0203 */
[----:B---3--:R-:W-:-:S04]  /*0fc0*/  LEA R4, P0, R2, UR4, 0x3 ;  /* 0x0000000402047c11 */ /* 0x008fc8000f8018ff */
[----:B------:R-:W-:-:S05]  /*0fd0*/  LEA.HI.X R5, R2, UR5, R3, 0x3, P0 ;  /* 0x0000000502057c11 */ /* 0x000fca00080f1c03 */
[----:B----4-:R-:W-:Y:S01]  /*0fe0*/  STG.E.64 desc[UR8][R4.64], R6 ;  /* 0x0000000604007986 */ /* 0x010fe2000c101b08 */
[----:B------:R-:W-:Y:S05]  /*0ff0*/  EXIT ;  /* 0x000000000000794d */ /* 0x000fea0003800000 */
.L_x_4:
[----:B------:R-:W-:-:S00]  /*1000*/  BRA `(.L_x_4) ;  /* 0xfffffffc00fc7947 */ /* 0x000fc0000383ffff */
[----:B------:R-:W-:-:S00]  /*1010*/  NOP ;  /* 0x0000000000007918 */ /* 0x000fc00000000000 */
        /* <DEDUP_REMOVED lines=14> */
.L_x_17:


//--------------------- .text._Z14matmul_naive_2PdS_S_m --------------------------
	.section	.text._Z14matmul_naive_2PdS_S_m,"ax",@progbits
	.align	128
        .global         _Z14matmul_naive_2PdS_S_m
        .type           _Z14matmul_naive_2PdS_S_m,@function
        .size           _Z14matmul_naive_2PdS_S_m,(.L_x_18 - _Z14matmul_naive_2PdS_S_m)
        .other          _Z14matmul_naive_2PdS_S_m,@"STO_CUDA_ENTRY STV_DEFAULT"
_Z14matmul_naive_2PdS_S_m:
.text._Z14matmul_naive_2PdS_S_m:
[----:B------:R-:W-:Y:S01]  /*0000*/  LDC R1, c[0x0][0x37c] ;  /* 0x0000df00ff017b82 */ /* 0x000fe20000000800 */
[----:B------:R-:W0:Y:S07]  /*0010*/  S2R R9, SR_TID.X ;  /* 0x0000000000097919 */ /* 0x000e2e0000002100 */
[----:B------:R-:W0:Y:S01]  /*0020*/  LDC R8, c[0x0][0x360] ;  /* 0x0000d800ff087b82 */ /* 0x000e220000000800 */
[----:B------:R-:W1:Y:S07]  /*0030*/  S2R R0, SR_TID.Y ;  /* 0x0000000000007919 */ /* 0x000e6e0000002200 */
[----:B------:R-:W0:Y:S08]  /*0040*/  S2UR UR4, SR_CTAID.X ;  /* 0x00000000000479c3 */ /* 0x000e300000002500 */
[----:B------:R-:W1:Y:S08]  /*0050*/  S2UR UR5, SR_CTAID.Y ;  /* 0x00000000000579c3 */ /* 0x000e700000002600 */
[----:B------:R-:W1:Y:S08]  /*0060*/  LDC R5, c[0x0][0x364] ;  /* 0x0000d900ff057b82 */ /* 0x000e700000000800 */
[----:B------:R-:W2:Y:S01]  /*0070*/  LDC.64 R10, c[0x0][0x398] ;  /* 0x0000e600ff0a7b82 */ /* 0x000ea20000000a00 */
[----:B0-----:R-:W-:-:S05]  /*0080*/  IMAD R8, R8, UR4, R9 ;  /* 0x0000000408087c24 */ /* 0x001fca000f8e0209 */
[----:B------:R-:W-:Y:S01]  /*0090*/  SHF.R.S32.HI R9, RZ, 0x1f, R8 ;  /* 0x0000001fff097819 */ /* 0x000fe20000011408 */
[----:B-1----:R-:W-:-:S05]  /*00a0*/  IMAD R5, R5, UR5, R0 ;  /* 0x0000000505057c24 */ /* 0x002fca000f8e0200 */
[----:B------:R-:W-:-:S04]  /*00b0*/  ISETP.GT.U32.AND P0, PT, R8, R5, PT ;  /* 0x000000050800720c */ /* 0x000fc80003f04070 */
[----:B------:R-:W-:-:S04]  /*00c0*/  ISETP.GT.U32.AND.EX P0, PT, R9, RZ, PT, P0 ;  /* 0x000000ff0900720c */ /* 0x000fc80003f04100 */
[----:B------:R-:W-:Y:S02]  /*00d0*/  SEL R3, R8, R5, P0 ;  /* 0x0000000508037207 */ /* 0x000fe40000000000 */
[----:B------:R-:W-:Y:S02]  /*00e0*/  SEL R0, R9, RZ, P0 ;  /* 0x000000ff09007207 */ /* 0x000fe40000000000 */
[----:B--2---:R-:W-:-:S04]  /*00f0*/  ISETP.GE.U32.AND P0, PT, R3, R10, PT ;  /* 0x0000000a0300720c */ /* 0x004fc80003f06070 */
[----:B------:R-:W-:-:S13]  /*0100*/  ISETP.GE.U32.AND.EX P0, PT, R0, R11, PT, P0 ;  /* 0x0000000b0000720c */ /* 0x000fda0003f06100 */
[----:B------:R-:W-:Y:S05]  /*0110*/  @P0 EXIT ;  /* 0x000000000000094d */ /* 0x000fea0003800000 */
[C---:B------:R-:W-:Y:S01]  /*0120*/  IADD3 R2, P0, PT, R10.reuse, -0x1, RZ ;  /* 0xffffffff0a027810 */ /* 0x040fe20007f1e0ff */
[----:B------:R-:W-:Y:S01]  /*0130*/  IMAD.WIDE.U32 R6, R5, R10, RZ ;  /* 0x0000000a05067225 */ /* 0x000fe200078e00ff */
[----:B------:R-:W-:Y:S01]  /*0140*/  LOP3.LUT R0, R10, 0x7, RZ, 0xc0, !PT ;  /* 0x000000070a007812 */ /* 0x000fe200078ec0ff */
[----:B------:R-:W-:Y:S01]  /*0150*/  UMOV UR4, URZ ;  /* 0x000000ff00047c82 */ /* 0x000fe20008000000 */
[----:B------:R-:W-:Y:S01]  /*0160*/  ISETP.GE.U32.AND P1, PT, R2, 0x7, PT ;  /* 0x000000070200780c */ /* 0x000fe20003f26070 */
[----:B------:R-:W0:Y:S01]  /*0170*/  LDCU.64 UR6, c[0x0][0x358] ;  /* 0x00006b00ff0677ac */ /* 0x000e220008000a00 */
[----:B------:R-:W-:Y:S01]  /*0180*/  IADD3.X R2, PT, PT, R11, -0x1, RZ, P0, !PT ;  /* 0xffffffff0b027810 */ /* 0x000fe200007fe4ff */
[----:B------:R-:W-:Y:S01]  /*0190*/  IMAD.MOV.U32 R29, RZ, RZ, RZ ;  /* 0x000000ffff1d7224 */ /* 0x000fe200078e00ff */
[----:B------:R-:W-:Y:S01]  /*01a0*/  ISETP.NE.U32.AND P0, PT, R0, RZ, PT ;  /* 0x000000ff0000720c */ /* 0x000fe20003f05070 */
[----:B------:R-:W-:Y:S01]  /*01b0*/  IMAD.MOV.U32 R3, RZ, RZ, RZ ;  /* 0x000000ffff037224 */ /* 0x000fe200078e00ff */
[----:B------:R-:W-:Y:S01]  /*01c0*/  ISETP.GE.U32.AND.EX P1, PT, R2, RZ, PT, P1 ;  /* 0x000000ff0200720c */ /* 0x000fe20003f26110 */
[----:B------:R-:W-:Y:S01]  /*01d0*/  IMAD R4, R5, R11, R7 ;  /* 0x0000000b05047224 */ /* 0x000fe200078e0207 */
[----:B------:R-:W-:-:S11]  /*01e0*/  ISETP.NE.AND.EX P0, PT, RZ, RZ, PT, P0 ;  /* 0x000000ffff00720c */ /* 0x000fd60003f05300 */
[----:B0-----:R-:W-:Y:S05]  /*01f0*/  @!P1 BRA `(.L_x_5) ;  /* 0x0000000400409947 */ /* 0x001fea0003800000 */
[----:B------:R-:W0:Y:S01]  /*0200*/  LDCU.128 UR8, c[0x0][0x380] ;  /* 0x00007000ff0877ac */ /* 0x000e220008000c00 */
[C---:B------:R-:W-:Y:S01]  /*0210*/  LOP3.LUT R3, R10.reuse, 0xfffffff8, RZ, 0xc0, !PT ;  /* 0xfffffff80a037812 */ /* 0x040fe200078ec0ff */
[----:B------:R-:W-:Y:S01]  /*0220*/  IMAD.MOV.U32 R29, RZ, RZ, RZ ;  /* 0x000000ffff1d7224 */ /* 0x000fe200078e00ff */
[C-C-:B------:R-:W-:Y:S01]  /*0230*/  SHF.L.U64.HI R24, R10.reuse, 0x6, R11.reuse ;  /* 0x000000060a187819 */ /* 0x140fe2000001020b */
[----:B------:R-:W1:Y:S01]  /*0240*/  LDCU UR4, c[0x0][0x39c] ;  /* 0x00007380ff0477ac */ /* 0x000e620008000800 */
[C---:B------:R-:W-:Y:S01]  /*0250*/  SHF.L.U64.HI R26, R10.reuse, 0x3, R11 ;  /* 0x000000030a1a7819 */ /* 0x040fe2000001020b */
[----:B------:R-:W-:Y:S02]  /*0260*/  IMAD.SHL.U32 R27, R10, 0x8, RZ ;  /* 0x000000080a1b7824 */ /* 0x000fe400078e00ff */
[----:B------:R-:W-:Y:S01]  /*0270*/  IMAD.MOV.U32 R28, RZ, RZ, R3 ;  /* 0x000000ffff1c7224 */ /* 0x000fe200078e0003 */
[----:B0-----:R-:W-:Y:S02]  /*0280*/  LEA R2, P1, R8, UR10, 0x3 ;  /* 0x0000000a08027c11 */ /* 0x001fe4000f8218ff */
[----:B------:R-:W-:-:S02]  /*0290*/  LEA R12, P2, R6, UR8, 0x3 ;  /* 0x00000008060c7c11 */ /* 0x000fc4000f8418ff */
[----:B------:R-:W-:Y:S01]  /*02a0*/  LEA.HI.X R25, R8, UR11, R9, 0x3, P1 ;  /* 0x0000000b08197c11 */ /* 0x000fe200088f1c09 */
[----:B-1----:R-:W-:Y:S01]  /*02b0*/  IMAD.U32 R5, RZ, RZ, UR4 ;  /* 0x00000004ff057e24 */ /* 0x002fe2000f8e00ff */
[----:B------:R-:W-:Y:S02]  /*02c0*/  LEA.HI.X R13, R6, UR9, R4, 0x3, P2 ;  /* 0x00000009060d7c11 */ /* 0x000fe400090f1c04 */
[----:B------:R-:W-:-:S05]  /*02d0*/  IADD3 R12, P1, PT, R12, 0x20, RZ ;  /* 0x000000200c0c7810 */ /* 0x000fca0007f3e0ff */
[----:B------:R-:W-:-:S08]  /*02e0*/  IMAD.X R13, RZ, RZ, R13, P1 ;  /* 0x000000ffff0d7224 */ /* 0x000fd000008e060d */
.L_x_6:
[----:B0-----:R-:W-:Y:S01]  /*02f0*/  IMAD.MOV.U32 R14, RZ, RZ, R2 ;  /* 0x000000ffff0e7224 */ /* 0x001fe200078e0002 */
[----:B------:R-:W2:Y:S01]  /*0300*/  LDG.E.64 R16, desc[UR6][R12.64+-0x20] ;  /* 0xffffe0060c107981 */ /* 0x000ea2000c1e1b00 */
[----:B------:R-:W-:Y:S01]  /*0310*/  IMAD.MOV.U32 R15, RZ, RZ, R25 ;  /* 0x000000ffff0f7224 */ /* 0x000fe200078e0019 */
[----:B-1----:R-:W2:Y:S01]  /*0320*/  F2F.F64.F32 R22, R29 ;  /* 0x0000001d00167310 */ /* 0x002ea20000201800 */
[----:B------:R-:W-:Y:S01]  /*0330*/  IADD3 R20, P1, PT, R2, R27, RZ ;  /* 0x0000001b02147210 */ /* 0x000fe20007f3e0ff */
[----:B------:R-:W3:Y:S04]  /*0340*/  LDG.E.64 R18, desc[UR6][R12.64+-0x18] ;  /* 0xffffe8060c127981 */ /* 0x000ee8000c1e1b00 */
[----:B------:R-:W2:Y:S01]  /*0350*/  LDG.E.64 R14, desc[UR6][R14.64] ;  /* 0x000000060e0e7981 */ /* 0x000ea2000c1e1b00 */
[----:B------:R-:W-:Y:S01]  /*0360*/  IMAD.X R21, R25, 0x1, R26, P1 ;  /* 0x0000000119157824 */ /* 0x000fe200008e061a */
[----:B--2---:R-:W-:-:S04]  /*0370*/  DFMA R22, R16, R14, R22 ;  /* 0x0000000e1016722b */ /* 0x004fc80000000016 */
[----:B------:R-:W3:Y:S02]  /*0380*/  LDG.E.64 R16, desc[UR6][R20.64] ;  /* 0x0000000614107981 */ /* 0x000ee4000c1e1b00 */
[----:B------:R-:W0:Y:S08]  /*0390*/  F2F.F32.F64 R29, R22 ;  /* 0x00000016001d7310 */ /* 0x000e300000301000 */
[----:B0-----:R-:W3:Y:S01]  /*03a0*/  F2F.F64.F32 R14, R29 ;  /* 0x0000001d000e7310 */ /* 0x001ee20000201800 */
[----:B------:R-:W-:-:S05]  /*03b0*/  IADD3 R22, P1, PT, R20, R27, RZ ;  /* 0x0000001b14167210 */ /* 0x000fca0007f3e0ff */
[----:B------:R-:W-:Y:S01]  /*03c0*/  IMAD.X R23, R21, 0x1, R26, P1 ;  /* 0x0000000115177824 */ /* 0x000fe200008e061a */
[----:B---3--:R-:W-:-:S04]  /*03d0*/  DFMA R14, R18, R16, R14 ;  /* 0x00000010120e722b */ /* 0x008fc8000000000e */
[----:B------:R-:W2:Y:S04]  /*03e0*/  LDG.E.64 R16, desc[UR6][R22.64] ;  /* 0x0000000616107981 */ /* 0x000ea8000c1e1b00 */
[----:B------:R-:W2:Y:S01]  /*03f0*/  LDG.E.64 R18, desc[UR6][R12.64+-0x10] ;  /* 0xfffff0060c127981 */ /* 0x000ea2000c1e1b00 */
[----:B------:R-:W0:Y:S01]  /*0400*/  F2F.F32.F64 R29, R14 ;  /* 0x0000000e001d7310 */ /* 0x000e220000301000 */
[----:B------:R-:W-:-:S07]  /*0410*/  IADD3 R20, P1, PT, R22, R27, RZ ;  /* 0x0000001b16147210 */ /* 0x000fce0007f3e0ff */
[----:B0-----:R-:W2:Y:S01]  /*0420*/  F2F.F64.F32 R14, R29 ;  /* 0x0000001d000e7310 */ /* 0x001ea20000201800 */
[----:B------:R-:W-:Y:S01]  /*0430*/  IMAD.X R21, R23, 0x1, R26, P1 ;  /* 0x0000000117157824 */ /* 0x000fe200008e061a */
[----:B--2---:R-:W-:-:S04]  /*0440*/  DFMA R14, R18, R16, R14 ;  /* 0x00000010120e722b */ /* 0x004fc8000000000e */
[----:B------:R-:W2:Y:S04]  /*0450*/  LDG.E.64 R16, desc[UR6][R20.64] ;  /* 0x0000000614107981 */ /* 0x000ea8000c1e1b00 */
[----:B------:R-:W2:Y:S01]  /*0460*/  LDG.E.64 R18, desc[UR6][R12.64+-0x8] ;  /* 0xfffff8060c127981 */ /* 0x000ea2000c1e1b00 */
[----:B------:R-:W0:Y:S01]  /*0470*/  F2F.F32.F64 R29, R14 ;  /* 0x0000000e001d7310 */ /* 0x000e220000301000 */
[----:B------:R-:W-:-:S07]  /*0480*/  IADD3 R22, P1, PT, R20, R27, RZ ;  /* 0x0000001b14167210 */ /* 0x000fce0007f3e0ff */
[----:B0-----:R-:W2:Y:S01]  /*0490*/  F2F.F64.F32 R14, R29 ;  /* 0x0000001d000e7310 */ /* 0x001ea20000201800 */
[----:B------:R-:W-:Y:S02]  /*04a0*/  IMAD.X R23, R21, 0x1, R26, P1 ;  /* 0x0000000115177824 */ /* 0x000fe400008e061a */
[----:B------:R-:W3:Y:S01]  /*04b0*/  LDG.E.64 R20, desc[UR6][R12.64] ;  /* 0x000000060c147981 */ /* 0x000ee2000c1e1b00 */
[----:B--2---:R-:W-:-:S03]  /*04c0*/  DFMA R14, R18, R16, R14 ;  /* 0x00000010120e722b */ /* 0x004fc6000000000e */
[----:B------:R-:W3:Y:S03]  /*04d0*/  LDG.E.64 R16, desc[UR6][R22.64] ;  /* 0x0000000616107981 */ /* 0x000ee6000c1e1b00 */
[----:B------:R-:W0:Y:S01]  /*04e0*/  F2F.F32.F64 R29, R14 ;  /* 0x0000000e001d7310 */ /* 0x000e220000301000 */
[----:B------:R-:W-:-:S07]  /*04f0*/  IADD3 R18, P1, PT, R22, R27, RZ ;  /* 0x0000001b16127210 */ /* 0x000fce0007f3e0ff */
[----:B0-----:R-:W3:Y:S01]  /*0500*/  F2F.F64.F32 R14, R29 ;  /* 0x0000001d000e7310 */ /* 0x001ee20000201800 */
[----:B------:R-:W-:Y:S01]  /*0510*/  IMAD.X R19, R23, 0x1, R26, P1 ;  /* 0x0000000117137824 */ /* 0x000fe200008e061a */
[----:B---3--:R-:W-:-:S04]  /*0520*/  DFMA R20, R20, R16, R14 ;  /* 0x000000101414722b */ /* 0x008fc8000000000e */
[----:B------:R0:W2:Y:S04]  /*0530*/  LDG.E.64 R14, desc[UR6][R18.64] ;  /* 0x00000006120e7981 */ /* 0x0000a8000c1e1b00 */
[----:B------:R-:W2:Y:S01]  /*0540*/  LDG.E.64 R16, desc[UR6][R12.64+0x8] ;  /* 0x000008060c107981 */ /* 0x000ea2000c1e1b00 */
[----:B------:R-:W1:Y:S01]  /*0550*/  F2F.F32.F64 R29, R20 ;  /* 0x00000014001d7310 */ /* 0x000e620000301000 */
[----:B------:R-:W-:-:S07]  /*0560*/  IADD3 R22, P1, PT, R18, R27, RZ ;  /* 0x0000001b12167210 */ /* 0x000fce0007f3e0ff */
[----:B-1----:R-:W2:Y:S01]  /*0570*/  F2F.F64.F32 R20, R29 ;  /* 0x0000001d00147310 */ /* 0x002ea20000201800 */
[----:B------:R-:W-:Y:S01]  /*0580*/  IMAD.X R23, R19, 0x1, R26, P1 ;  /* 0x0000000113177824 */ /* 0x000fe200008e061a */
[----:B0-----:R-:W-:-:S05]  /*0590*/  IADD3 R18, P1, PT, R22, R27, RZ ;  /* 0x0000001b16127210 */ /* 0x001fca0007f3e0ff */
[----:B------:R-:W-:-:S06]  /*05a0*/  IMAD.X R19, R23, 0x1, R26, P1 ;  /* 0x0000000117137824 */ /* 0x000fcc00008e061a */
[----:B------:R-:W3:Y:S01]  /*05b0*/  LDG.E.64 R18, desc[UR6][R18.64] ;  /* 0x0000000612127981 */ /* 0x000ee2000c1e1b00 */
[----:B--2---:R-:W-:-:S03]  /*05c0*/  DFMA R20, R16, R14, R20 ;  /* 0x0000000e1014722b */ /* 0x004fc60000000014 */
[----:B------:R0:W2:Y:S04]  /*05d0*/  LDG.E.64 R14, desc[UR6][R22.64] ;  /* 0x00000006160e7981 */ /* 0x0000a8000c1e1b00 */
[----:B------:R-:W2:Y:S01]  /*05e0*/  LDG.E.64 R16, desc[UR6][R12.64+0x10] ;  /* 0x000010060c107981 */ /* 0x000ea2000c1e1b00 */
[----:B0-----:R0:W1:Y:S03]  /*05f0*/  F2F.F32.F64 R22, R20 ;  /* 0x0000001400167310 */ /* 0x0010660000301000 */
[----:B0-----:R0:W3:Y:S05]  /*0600*/  LDG.E.64 R20, desc[UR6][R12.64+0x18] ;  /* 0x000018060c147981 */ /* 0x0010ea000c1e1b00 */
[----:B-1----:R-:W2:Y:S01]  /*0610*/  F2F.F64.F32 R22, R22 ;  /* 0x0000001600167310 */ /* 0x002ea20000201800 */
[----:B------:R-:W-:-:S04]  /*0620*/  IADD3 R28, P1, PT, R28, -0x8, RZ ;  /* 0xfffffff81c1c7810 */ /* 0x000fc80007f3e0ff */
[----:B------:R-:W-:Y:S02]  /*0630*/  IADD3.X R5, PT, PT, R5, -0x1, RZ, P1, !PT ;  /* 0xffffffff05057810 */ /* 0x000fe40000ffe4ff */
[----:B------:R-:W-:-:S04]  /*0640*/  ISETP.NE.U32.AND P1, PT, R28, RZ, PT ;  /* 0x000000ff1c00720c */ /* 0x000fc80003f25070 */
[----:B------:R-:W-:Y:S02]  /*0650*/  ISETP.NE.AND.EX P1, PT, R5, RZ, PT, P1 ;  /* 0x000000ff0500720c */ /* 0x000fe40003f25310 */
[----:B------:R-:W-:Y:S02]  /*0660*/  LEA R2, P2, R10, R2, 0x6 ;  /* 0x000000020a027211 */ /* 0x000fe400078430ff */
[----:B0-----:R-:W-:-:S03]  /*0670*/  IADD3 R12, P3, PT, R12, 0x40, RZ ;  /* 0x000000400c0c7810 */ /* 0x001fc60007f7e0ff */
[----:B------:R-:W-:Y:S02]  /*0680*/  IMAD.X R25, R25, 0x1, R24, P2 ;  /* 0x0000000119197824 */ /* 0x000fe400010e0618 */
[----:B------:R-:W-:Y:S01]  /*0690*/  IMAD.X R13, RZ, RZ, R13, P3 ;  /* 0x000000ffff0d7224 */ /* 0x000fe200018e060d */
[----:B--2---:R-:W-:-:S10]  /*06a0*/  DFMA R16, R16, R14, R22 ;  /* 0x0000000e1010722b */ /* 0x004fd40000000016 */
[----:B------:R-:W0:Y:S08]  /*06b0*/  F2F.F32.F64 R16, R16 ;  /* 0x0000001000107310 */ /* 0x000e300000301000 */
[----:B0-----:R-:W3:Y:S02]  /*06c0*/  F2F.F64.F32 R14, R16 ;  /* 0x00000010000e7310 */ /* 0x001ee40000201800 */
[----:B---3--:R-:W-:-:S06]  /*06d0*/  DFMA R14, R20, R18, R14 ;  /* 0x00000012140e722b */ /* 0x008fcc000000000e */
[----:B------:R0:W1:Y:S01]  /*06e0*/  F2F.F32.F64 R29, R14 ;  /* 0x0000000e001d7310 */ /* 0x0000620000301000 */
[----:B------:R-:W-:Y:S05]  /*06f0*/  @P1 BRA `(.L_x_6) ;  /* 0xfffffff800fc1947 */ /* 0x000fea000383ffff */
.L_x_5:
[----:B------:R-:W-:Y:S05]  /*0700*/  @!P0 BRA `(.L_x_7) ;  /* 0x0000000400f08947 */ /* 0x000fea0003800000 */
[----:B------:R-:W-:Y:S02]  /*0710*/  ISETP.GE.U32.AND P1, PT, R0, 0x4, PT ;  /* 0x000000040000780c */ /* 0x000fe40003f26070 */
[----:B------:R-:W-:Y:S02]  /*0720*/  LOP3.LUT R2, R10, 0x3, RZ, 0xc0, !PT ;  /* 0x000000030a027812 */ /* 0x000fe400078ec0ff */
[----:B------:R-:W-:Y:S02]  /*0730*/  ISETP.GE.U32.AND.EX P1, PT, RZ, RZ, PT, P1 ;  /* 0x000000ffff00720c */ /* 0x000fe40003f26110 */
[----:B------:R-:W-:-:S04]  /*0740*/  ISETP.NE.U32.AND P0, PT, R2, RZ, PT ;  /* 0x000000ff0200720c */ /* 0x000fc80003f05070 */
[----:B------:R-:W-:-:S07]  /*0750*/  ISETP.NE.AND.EX P0, PT, RZ, RZ, PT, P0 ;  /* 0x000000ffff00720c */ /* 0x000fce0003f05300 */
[----:B------:R-:W-:Y:S06]  /*0760*/  @!P1 BRA `(.L_x_8) ;  /* 0x0000000000f09947 */ /* 0x000fec0003800000 */
[----:B------:R-:W2:Y:S01]  /*0770*/  LDCU.128 UR8, c[0x0][0x380] ;  /* 0x00007000ff0877ac */ /* 0x000ea20008000c00 */
[----:B------:R-:W-:Y:S01]  /*0780*/  IMAD R12, R10, UR4, RZ ;  /* 0x000000040a0c7c24 */ /* 0x000fe2000f8e02ff */
[----:B------:R-:W-:-:S03]  /*0790*/  IADD3 R0, P1, PT, R3, R6, RZ ;  /* 0x0000000603007210 */ /* 0x000fc60007f3e0ff */
[C---:B------:R-:W-:Y:S01]  /*07a0*/  IMAD R5, R3.reuse, R11, R12 ;  /* 0x0000000b03057224 */ /* 0x040fe200078e020c */
[----:B0-----:R-:W-:Y:S01]  /*07b0*/  IADD3.X R15, PT, PT, R4, UR4, RZ, P1, !PT ;  /* 0x00000004040f7c10 */ /* 0x001fe20008ffe4ff */
[----:B------:R-:W-:-:S04]  /*07c0*/  IMAD.WIDE.U32 R12, R3, R10, R8 ;  /* 0x0000000a030c7225 */ /* 0x000fc800078e0008 */
[----:B------:R-:W-:Y:S01]  /*07d0*/  IMAD.IADD R5, R13, 0x1, R5 ;  /* 0x000000010d057824 */ /* 0x000fe200078e0205 */
[----:B--2---:R-:W-:Y:S02]  /*07e0*/  LEA R16, P1, R0, UR8, 0x3 ;  /* 0x0000000800107c11 */ /* 0x004fe4000f8218ff */
[----:B------:R-:W-:Y:S02]  /*07f0*/  LEA R20, P2, R12, UR10, 0x3 ;  /* 0x0000000a0c147c11 */ /* 0x000fe4000f8418ff */
[----:B------:R-:W-:Y:S02]  /*0800*/  LEA.HI.X R17, R0, UR9, R15, 0x3, P1 ;  /* 0x0000000900117c11 */ /* 0x000fe400088f1c0f */
[----:B------:R-:W-:-:S04]  /*0810*/  LEA.HI.X R21, R12, UR11, R5, 0x3, P2 ;  /* 0x0000000b0c157c11 */ /* 0x000fc800090f1c05 */
[----:B------:R-:W2:Y:S04]  /*0820*/  LDG.E.64 R16, desc[UR6][R16.64] ;  /* 0x0000000610107981 */ /* 0x000ea8000c1e1b00 */
[----:B------:R-:W2:Y:S01]  /*0830*/  LDG.E.64 R20, desc[UR6][R20.64] ;  /* 0x0000000614147981 */ /* 0x000ea2000c1e1b00 */
[----:B------:R-:W-:-:S04]  /*0840*/  VIADD R5, R3, 0x1 ;  /* 0x0000000103057836 */ /* 0x000fc80000000000 */
[C---:B------:R-:W-:Y:S01]  /*0850*/  IMAD.WIDE.U32 R14, R5.reuse, R10, R8 ;  /* 0x0000000a050e7225 */ /* 0x040fe200078e0008 */
[----:B------:R-:W-:-:S03]  /*0860*/  IADD3 R0, P1, PT, R5, R6, RZ ;  /* 0x0000000605007210 */ /* 0x000fc60007f3e0ff */
[----:B------:R-:W-:Y:S01]  /*0870*/  IMAD R5, R5, R11, R15 ;  /* 0x0000000b05057224 */ /* 0x000fe200078e020f */
[----:B------:R-:W-:Y:S01]  /*0880*/  LEA R22, P2, R14, UR10, 0x3 ;  /* 0x0000000a0e167c11 */ /* 0x000fe2000f8418ff */
[----:B------:R-:W-:Y:S01]  /*0890*/  IMAD.X R13, RZ, RZ, R4, P1 ;  /* 0x000000ffff0d7224 */ /* 0x000fe200008e0604 */
[----:B------:R-:W-:Y:S02]  /*08a0*/  LEA R12, P1, R0, UR8, 0x3 ;  /* 0x00000008000c7c11 */ /* 0x000fe4000f8218ff */
[----:B------:R-:W-:Y:S02]  /*08b0*/  LEA.HI.X R23, R14, UR11, R5, 0x3, P2 ;  /* 0x0000000b0e177c11 */ /* 0x000fe400090f1c05 */
[----:B------:R-:W-:-:S03]  /*08c0*/  LEA.HI.X R13, R0, UR9, R13, 0x3, P1 ;  /* 0x00000009000d7c11 */ /* 0x000fc600088f1c0d */
[----:B------:R0:W3:Y:S04]  /*08d0*/  LDG.E.64 R14, desc[UR6][R22.64] ;  /* 0x00000006160e7981 */ /* 0x0000e8000c1e1b00 */
[----:B------:R-:W3:Y:S01]  /*08e0*/  LDG.E.64 R12, desc[UR6][R12.64] ;  /* 0x000000060c0c7981 */ /* 0x000ee2000c1e1b00 */
[----:B-1----:R-:W2:Y:S01]  /*08f0*/  F2F.F64.F32 R24, R29 ;  /* 0x0000001d00187310 */ /* 0x002ea20000201800 */
[----:B------:R-:W-:-:S04]  /*0900*/  VIADD R5, R3, 0x2 ;  /* 0x0000000203057836 */ /* 0x000fc80000000000 */
[C---:B------:R-:W-:Y:S01]  /*0910*/  IMAD.WIDE.U32 R18, R5.reuse, R10, R8 ;  /* 0x0000000a05127225 */ /* 0x040fe200078e0008 */
[----:B------:R-:W-:-:S03]  /*0920*/  IADD3 R0, P1, PT, R5, R6, RZ ;  /* 0x0000000605007210 */ /* 0x000fc60007f3e0ff */
[----:B------:R-:W-:Y:S02]  /*0930*/  IMAD R5, R5, R11, R19 ;  /* 0x0000000b05057224 */ /* 0x000fe400078e0213 */
[----:B------:R-:W-:Y:S01]  /*0940*/  IMAD.X R19, RZ, RZ, R4, P1 ;  /* 0x000000ffff137224 */ /* 0x000fe200008e0604 */
[----:B------:R-:W-:-:S04]  /*0950*/  LEA R26, P1, R0, UR8, 0x3 ;  /* 0x00000008001a7c11 */ /* 0x000fc8000f8218ff */
[----:B------:R-:W-:Y:S01]  /*0960*/  LEA.HI.X R27, R0, UR9, R19, 0x3, P1 ;  /* 0x00000009001b7c11 */ /* 0x000fe200088f1c13 */
[----:B0-----:R-:W-:-:S05]  /*0970*/  VIADD R23, R3, 0x3 ;  /* 0x0000000303177836 */ /* 0x001fca0000000000 */
[----:B------:R-:W-:Y:S01]  /*0980*/  IADD3 R0, P1, PT, R23, R6, RZ ;  /* 0x0000000617007210 */ /* 0x000fe20007f3e0ff */
[----:B--2---:R-:W-:Y:S01]  /*0990*/  DFMA R16, R16, R20, R24 ;  /* 0x000000141010722b */ /* 0x004fe20000000018 */
[----:B------:R-:W-:-:S04]  /*09a0*/  LEA R20, P2, R18, UR10, 0x3 ;  /* 0x0000000a12147c11 */ /* 0x000fc8000f8418ff */
[----:B------:R-:W-:Y:S02]  /*09b0*/  LEA.HI.X R21, R18, UR11, R5, 0x3, P2 ;  /* 0x0000000b12157c11 */ /* 0x000fe400090f1c05 */
[----:B------:R0:W2:Y:S04]  /*09c0*/  LDG.E.64 R18, desc[UR6][R26.64] ;  /* 0x000000061a127981 */ /* 0x0000a8000c1e1b00 */
[----:B------:R-:W2:Y:S01]  /*09d0*/  LDG.E.64 R20, desc[UR6][R20.64] ;  /* 0x0000000614147981 */ /* 0x000ea2000c1e1b00 */
[----:B------:R-:W-:-:S04]  /*09e0*/  IMAD.WIDE.U32 R24, R23, R10, R8 ;  /* 0x0000000a17187225 */ /* 0x000fc800078e0008 */
[----:B------:R-:W-:Y:S01]  /*09f0*/  IMAD R5, R23, R11, R25 ;  /* 0x0000000b17057224 */ /* 0x000fe200078e0219 */
[----:B------:R-:W-:-:S04]  /*0a00*/  LEA R22, P2, R24, UR10, 0x3 ;  /* 0x0000000a18167c11 */ /* 0x000fc8000f8418ff */
[----:B------:R-:W-:Y:S01]  /*0a10*/  LEA.HI.X R23, R24, UR11, R5, 0x3, P2 ;  /* 0x0000000b18177c11 */ /* 0x000fe200090f1c05 */
[----:B------:R-:W-:Y:S01]  /*0a20*/  IMAD.X R5, RZ, RZ, R4, P1 ;  /* 0x000000ffff057224 */ /* 0x000fe200008e0604 */
[----:B------:R-:W-:-:S04]  /*0a30*/  LEA R24, P2, R0, UR8, 0x3 ;  /* 0x0000000800187c11 */ /* 0x000fc8000f8418ff */
[----:B------:R-:W-:Y:S01]  /*0a40*/  LEA.HI.X R25, R0, UR9, R5, 0x3, P2 ;  /* 0x0000000900197c11 */ /* 0x000fe200090f1c05 */
[----:B------:R-:W4:Y:S05]  /*0a50*/  LDG.E.64 R22, desc[UR6][R22.64] ;  /* 0x0000000616167981 */ /* 0x000f2a000c1e1b00 */
[----:B------:R-:W4:Y:S01]  /*0a60*/  LDG.E.64 R24, desc[UR6][R24.64] ;  /* 0x0000000618187981 */ /* 0x000f22000c1e1b00 */
[----:B------:R-:W0:Y:S08]  /*0a70*/  F2F.F32.F64 R16, R16 ;  /* 0x0000001000107310 */ /* 0x000e300000301000 */
[----:B0-----:R-:W3:Y:S02]  /*0a80*/  F2F.F64.F32 R26, R16 ;  /* 0x00000010001a7310 */ /* 0x001ee40000201800 */
[----:B---3--:R-:W-:-:S10]  /*0a90*/  DFMA R12, R12, R14, R26 ;  /* 0x0000000e0c0c722b */ /* 0x008fd4000000001a */
[----:B------:R-:W0:Y:S08]  /*0aa0*/  F2F.F32.F64 R12, R12 ;  /* 0x0000000c000c7310 */ /* 0x000e300000301000 */
[----:B0-----:R-:W2:Y:S01]  /*0ab0*/  F2F.F64.F32 R14, R12 ;  /* 0x0000000c000e7310 */ /* 0x001ea20000201800 */
[----:B------:R-:W-:Y:S01]  /*0ac0*/  VIADD R3, R3, 0x4 ;  /* 0x0000000403037836 */ /* 0x000fe20000000000 */
[----:B------:R-:W-:Y:S01]  /*0ad0*/  UMOV UR4, URZ ;  /* 0x000000ff00047c82 */ /* 0x000fe20008000000 */
[----:B--2---:R-:W-:-:S10]  /*0ae0*/  DFMA R14, R18, R20, R14 ;  /* 0x00000014120e722b */ /* 0x004fd4000000000e */
[----:B------:R-:W0:Y:S08]  /*0af0*/  F2F.F32.F64 R14, R14 ;  /* 0x0000000e000e7310 */ /* 0x000e300000301000 */
[----:B0-----:R-:W4:Y:S02]  /*0b00*/  F2F.F64.F32 R18, R14 ;  /* 0x0000000e00127310 */ /* 0x001f240000201800 */
[----:B----4-:R-:W-:-:S06]  /*0b10*/  DFMA R18, R24, R22, R18 ;  /* 0x000000161812722b */ /* 0x010fcc0000000012 */
[----:B------:R2:W3:Y:S05]  /*0b20*/  F2F.F32.F64 R29, R18 ;  /* 0x00000012001d7310 */ /* 0x0004ea0000301000 */
.L_x_8:
[----:B------:R-:W-:Y:S05]  /*0b30*/  @!P0 BRA `(.L_x_7) ;  /* 0x0000000000e48947 */ /* 0x000fea0003800000 */
[----:B------:R-:W-:Y:S02]  /*0b40*/  ISETP.NE.U32.AND P1, PT, R2, 0x1, PT ;  /* 0x000000010200780c */ /* 0x000fe40003f25070 */
[----:B------:R-:W-:Y:S02]  /*0b50*/  LOP3.LUT R0, R10, 0x1, RZ, 0xc0, !PT ;  /* 0x000000010a007812 */ /* 0x000fe400078ec0ff */
[----:B------:R-:W-:Y:S02]  /*0b60*/  ISETP.NE.AND.EX P1, PT, RZ, RZ, PT, P1 ;  /* 0x000000ffff00720c */ /* 0x000fe40003f25310 */
[----:B------:R-:W-:-:S04]  /*0b70*/  ISETP.NE.U32.AND P0, PT, R0, 0x1, PT ;  /* 0x000000010000780c */ /* 0x000fc80003f05070 */
[----:B------:R-:W-:-:S07]  /*0b80*/  ISETP.NE.U32.AND.EX P0, PT, RZ, RZ, PT, P0 ;  /* 0x000000ffff00720c */ /* 0x000fce0003f05100 */
[----:B------:R-:W-:Y:S06]  /*0b90*/  @!P1 BRA `(.L_x_9) ;  /* 0x0000000000809947 */ /* 0x000fec0003800000 */
[----:B------:R-:W4:Y:S01]  /*0ba0*/  LDCU.128 UR8, c[0x0][0x380] ;  /* 0x00007000ff0877ac */ /* 0x000f220008000c00 */
[----:B------:R-:W-:Y:S01]  /*0bb0*/  IMAD R2, R10, UR4, RZ ;  /* 0x000000040a027c24 */ /* 0x000fe2000f8e02ff */
[C---:B------:R-:W-:Y:S01]  /*0bc0*/  IADD3 R0, P1, PT, R3.reuse, R6, RZ ;  /* 0x0000000603007210 */ /* 0x040fe20007f3e0ff */
[----:B0-----:R-:W-:-:S03]  /*0bd0*/  IMAD.WIDE.U32 R14, R3, R10, R8 ;  /* 0x0000000a030e7225 */ /* 0x001fc600078e0008 */
[----:B------:R-:W-:Y:S01]  /*0be0*/  IADD3.X R5, PT, PT, R4, UR4, RZ, P1, !PT ;  /* 0x0000000404057c10 */ /* 0x000fe20008ffe4ff */
[----:B------:R-:W-:-:S04]  /*0bf0*/  IMAD R13, R3, R11, R2 ;  /* 0x0000000b030d7224 */ /* 0x000fc800078e0202 */
[----:B------:R-:W-:Y:S01]  /*0c00*/  IMAD.IADD R15, R15, 0x1, R13 ;  /* 0x000000010f0f7824 */ /* 0x000fe200078e020d */
[----:B----4-:R-:W-:Y:S02]  /*0c10*/  LEA R12, P1, R0, UR8, 0x3 ;  /* 0x00000008000c7c11 */ /* 0x010fe4000f8218ff */
[----:B------:R-:W-:Y:S02]  /*0c20*/  LEA R22, P2, R14, UR10, 0x3 ;  /* 0x0000000a0e167c11 */ /* 0x000fe4000f8418ff */
[----:B------:R-:W-:Y:S02]  /*0c30*/  LEA.HI.X R13, R0, UR9, R5, 0x3, P1 ;  /* 0x00000009000d7c11 */ /* 0x000fe400088f1c05 */
[----:B------:R-:W-:-:S04]  /*0c40*/  LEA.HI.X R23, R14, UR11, R15, 0x3, P2 ;  /* 0x0000000b0e177c11 */ /* 0x000fc800090f1c0f */
[----:B------:R-:W4:Y:S04]  /*0c50*/  LDG.E.64 R12, desc[UR6][R12.64] ;  /* 0x000000060c0c7981 */ /* 0x000f28000c1e1b00 */
[----:B------:R1:W4:Y:S01]  /*0c60*/  LDG.E.64 R14, desc[UR6][R22.64] ;  /* 0x00000006160e7981 */ /* 0x000322000c1e1b00 */
[----:B------:R-:W-:-:S04]  /*0c70*/  VIADD R5, R3, 0x1 ;  /* 0x0000000103057836 */ /* 0x000fc80000000000 */
[C---:B------:R-:W-:Y:S01]  /*0c80*/  IMAD.WIDE.U32 R16, R5.reuse, R10, R8 ;  /* 0x0000000a05107225 */ /* 0x040fe200078e0008 */
[----:B------:R-:W-:-:S03]  /*0c90*/  IADD3 R0, P1, PT, R5, R6, RZ ;  /* 0x0000000605007210 */ /* 0x000fc60007f3e0ff */
[----:B------:R-:W-:Y:S01]  /*0ca0*/  IMAD R17, R5, R11, R17 ;  /* 0x0000000b05117224 */ /* 0x000fe200078e0211 */
[----:B------:R-:W-:Y:S01]  /*0cb0*/  LEA R20, P2, R0, UR8, 0x3 ;  /* 0x0000000800147c11 */ /* 0x000fe2000f8418ff */
[----:B------:R-:W-:Y:S01]  /*0cc0*/  IMAD.X R5, RZ, RZ, R4, P1 ;  /* 0x000000ffff057224 */ /* 0x000fe200008e0604 */
[----:B--2---:R-:W-:-:S04]  /*0cd0*/  LEA R18, P3, R16, UR10, 0x3 ;  /* 0x0000000a10127c11 */ /* 0x004fc8000f8618ff */
[----:B------:R-:W-:Y:S02]  /*0ce0*/  LEA.HI.X R21, R0, UR9, R5, 0x3, P2 ;  /* 0x0000000900157c11 */ /* 0x000fe400090f1c05 */
[----:B------:R-:W-:-:S04]  /*0cf0*/  LEA.HI.X R19, R16, UR11, R17, 0x3, P3 ;  /* 0x0000000b10137c11 */ /* 0x000fc800098f1c11 */
[----:B------:R-:W2:Y:S04]  /*0d00*/  LDG.E.64 R20, desc[UR6][R20.64] ;  /* 0x0000000614147981 */ /* 0x000ea8000c1e1b00 */
[----:B------:R-:W2:Y:S01]  /*0d10*/  LDG.E.64 R16, desc[UR6][R18.64] ;  /* 0x0000000612107981 */ /* 0x000ea2000c1e1b00 */
[----:B-1-3--:R-:W4:Y:S01]  /*0d20*/  F2F.F64.F32 R22, R29 ;  /* 0x0000001d00167310 */ /* 0x00af220000201800 */
[----:B------:R-:W-:Y:S01]  /*0d30*/  VIADD R3, R3, 0x2 ;  /* 0x0000000203037836 */ /* 0x000fe20000000000 */
[----:B------:R-:W-:Y:S01]  /*0d40*/  UMOV UR4, URZ ;  /* 0x000000ff00047c82 */ /* 0x000fe20008000000 */
[----:B----4-:R-:W-:-:S10]  /*0d50*/  DFMA R12, R12, R14, R22 ;  /* 0x0000000e0c0c722b */ /* 0x010fd40000000016 */
[----:B------:R-:W0:Y:S08]  /*0d60*/  F2F.F32.F64 R12, R12 ;  /* 0x0000000c000c7310 */ /* 0x000e300000301000 */
[----:B0-----:R-:W2:Y:S02]  /*0d70*/  F2F.F64.F32 R14, R12 ;  /* 0x0000000c000e7310 */ /* 0x001ea40000201800 */
[----:B--2---:R-:W-:-:S06]  /*0d80*/  DFMA R14, R20, R16, R14 ;  /* 0x00000010140e722b */ /* 0x004fcc000000000e */
[----:B------:R4:W0:Y:S05]  /*0d90*/  F2F.F32.F64 R29, R14 ;  /* 0x0000000e001d7310 */ /* 0x00082a0000301000 */
.L_x_9:
[----:B------:R-:W-:Y:S05]  /*0da0*/  @P0 BRA `(.L_x_7) ;  /* 0x0000000000480947 */ /* 0x000fea0003800000 */
[----:B------:R-:W5:Y:S01]  /*0db0*/  LDCU.128 UR8, c[0x0][0x380] ;  /* 0x00007000ff0877ac */ /* 0x000f620008000c00 */
[----:B0---4-:R-:W-:Y:S01]  /*0dc0*/  IMAD.MOV.U32 R14, RZ, RZ, R8 ;  /* 0x000000ffff0e7224 */ /* 0x011fe200078e0008 */
[C---:B------:R-:W-:Y:S01]  /*0dd0*/  IADD3 R0, P0, PT, R3.reuse, R6, RZ ;  /* 0x0000000603007210 */ /* 0x040fe20007f1e0ff */
[----:B------:R-:W-:Y:S02]  /*0de0*/  IMAD.MOV.U32 R15, RZ, RZ, R9 ;  /* 0x000000ffff0f7224 */ /* 0x000fe400078e0009 */
[----:B------:R-:W-:Y:S01]  /*0df0*/  IMAD R2, R10, UR4, RZ ;  /* 0x000000040a027c24 */ /* 0x000fe2000f8e02ff */
[----:B------:R-:W-:Y:S01]  /*0e00*/  IADD3.X R5, PT, PT, R4, UR4, RZ, P0, !PT ;  /* 0x0000000404057c10 */ /* 0x000fe200087fe4ff */
[----:B------:R-:W-:-:S04]  /*0e10*/  IMAD.WIDE.U32 R14, R3, R10, R14 ;  /* 0x0000000a030e7225 */ /* 0x000fc800078e000e */
[----:B------:R-:W-:-:S04]  /*0e20*/  IMAD R3, R3, R11, R2 ;  /* 0x0000000b03037224 */ /* 0x000fc800078e0202 */
[----:B------:R-:W-:Y:S01]  /*0e30*/  IMAD.IADD R3, R15, 0x1, R3 ;  /* 0x000000010f037824 */ /* 0x000fe200078e0203 */
[----:B-----5:R-:W-:Y:S02]  /*0e40*/  LEA R10, P0, R14, UR10, 0x3 ;  /* 0x0000000a0e0a7c11 */ /* 0x020fe4000f8018ff */
[----:B------:R-:W-:Y:S02]  /*0e50*/  LEA R12, P1, R0, UR8, 0x3 ;  /* 0x00000008000c7c11 */ /* 0x000fe4000f8218ff */
[----:B------:R-:W-:Y:S02]  /*0e60*/  LEA.HI.X R11, R14, UR11, R3, 0x3, P0 ;  /* 0x0000000b0e0b7c11 */ /* 0x000fe400080f1c03 */
[----:B------:R-:W-:-:S04]  /*0e70*/  LEA.HI.X R13, R0, UR9, R5, 0x3, P1 ;  /* 0x00000009000d7c11 */ /* 0x000fc800088f1c05 */
[----:B------:R-:W4:Y:S04]  /*0e80*/  LDG.E.64 R10, desc[UR6][R10.64] ;  /* 0x000000060a0a7981 */ /* 0x000f28000c1e1b00 */
[----:B------:R-:W4:Y:S01]  /*0e90*/  LDG.E.64 R2, desc[UR6][R12.64] ;  /* 0x000000060c027981 */ /* 0x000f22000c1e1b00 */
[----:B-1-3--:R-:W4:Y:S02]  /*0ea0*/  F2F.F64.F32 R14, R29 ;  /* 0x0000001d000e7310 */ /* 0x00af240000201800 */
[----:B----4-:R-:W-:-:S06]  /*0eb0*/  DFMA R2, R2, R10, R14 ;  /* 0x0000000a0202722b */ /* 0x010fcc000000000e */
[----:B------:R0:W1:Y:S05]  /*0ec0*/  F2F.F32.F64 R29, R2 ;  /* 0x00000002001d7310 */ /* 0x00006a0000301000 */
.L_x_7:
[----:B------:R-:W5:Y:S01]  /*0ed0*/  LDCU.64 UR4, c[0x0][0x390] ;  /* 0x00007200ff0477ac */ /* 0x000f620008000a00 */
[----:B------:R-:W-:Y:S02]  /*0ee0*/  IADD3 R0, P0, PT, R8, R6, RZ ;  /* 0x0000000608007210 */ /* 0x000fe40007f1e0ff */
[----:B01-3--:R-:W0:Y:S03]  /*0ef0*/  F2F.F64.F32 R6, R29 ;  /* 0x0000001d00067310 */ /* 0x00be260000201800 */
[----:B------:R-:W-:Y:S01]  /*0f00*/  IMAD.X R9, R9, 0x1, R4, P0 ;  /* 0x0000000109097824 */ /* 0x000fe200000e0604 */
[----:B-----5:R-:W-:-:S04]  /*0f10*/  LEA R2, P0, R0, UR4, 0x3 ;  /* 0x0000000400027c11 */ /* 0x020fc8000f8018ff */
[----:B------:R-:W-:-:S05]  /*0f20*/  LEA.HI.X R3, R0, UR5, R9, 0x3, P0 ;  /* 0x0000000500037c11 */ /* 0x000fca00080f1c09 */
[----:B0-----:R-:W-:Y:S01]  /*0f30*/  STG.E.64 desc[UR6][R2.64], R6 ;  /* 0x0000000602007986 */ /* 0x001fe2000c101b06 */
[----:B------:R-:W-:Y:S05]  /*0f40*/  EXIT ;  /* 0x000000000000794d */ /* 0x000fea0003800000 */
.L_x_10:
        /* <DEDUP_REMOVED lines=11> */
.L_x_18:


//--------------------- .text._Z14matmul_naive_1PdS_S_m --------------------------
	.section	.text._Z14matmul_naive_1PdS_S_m,"ax",@progbits
	.align	128
        .global         _Z14matmul_naive_1PdS_S_m
        .type           _Z14matmul_naive_1PdS_S_m,@function
        .size           _Z14matmul_naive_1PdS_S_m,(.L_x_19 - _Z14matmul_naive_1PdS_S_m)
        .other          _Z14matmul_naive_1PdS_S_m,@"STO_CUDA_ENTRY STV_DEFAULT"
_Z14matmul_naive_1PdS_S_m:
.text._Z14matmul_naive_1PdS_S_m:
        /* <DEDUP_REMOVED lines=19> */
[----:B------:R-:W-:Y:S01]  /*0130*/  UMOV UR4, URZ ;  /* 0x000000ff00047c82 */ /* 0x000fe20008000000 */
[----:B------:R-:W-:Y:S01]  /*0140*/  LOP3.LUT R0, R10, 0x7, RZ, 0xc0, !PT ;  /* 0x000000070a007812 */ /* 0x000fe200078ec0ff */
[----:B------:R-:W0:Y:S01]  /*0150*/  LDCU.64 UR6, c[0x0][0x358] ;  /* 0x00006b00ff0677ac */ /* 0x000e220008000a00 */
[----:B------:R-:W-:Y:S01]  /*0160*/  ISETP.GE.U32.AND P1, PT, R2, 0x7, PT ;  /* 0x000000070200780c */ /* 0x000fe20003f26070 */
[-C--:B------:R-:W-:Y:S01]  /*0170*/  IMAD R2, R3, R10.reuse, RZ ;  /* 0x0000000a03027224 */ /* 0x080fe200078e02ff */
[----:B------:R-:W-:Y:S01]  /*0180*/  IADD3.X R4, PT, PT, R11, -0x1, RZ, P0, !PT ;  /* 0xffffffff0b047810 */ /* 0x000fe200007fe4ff */
[----:B------:R-:W-:Y:S01]  /*0190*/  IMAD.MOV.U32 R29, RZ, RZ, RZ ;  /* 0x000000ffff1d7224 */ /* 0x000fe200078e00ff */
[----:B------:R-:W-:Y:S01]  /*01a0*/  ISETP.NE.U32.AND P0, PT, R0, RZ, PT ;  /* 0x000000ff0000720c */ /* 0x000fe20003f05070 */
[C---:B------:R-:W-:Y:S01]  /*01b0*/  IMAD R5, R7.reuse, R11, R2 ;  /* 0x0000000b07057224 */ /* 0x040fe200078e0202 */
[----:B------:R-:W-:Y:S01]  /*01c0*/  ISETP.GE.U32.AND.EX P1, PT, R4, RZ, PT, P1 ;  /* 0x000000ff0400720c */ /* 0x000fe20003f26110 */
[----:B------:R-:W-:Y:S01]  /*01d0*/  IMAD.WIDE.U32 R6, R7, R10, RZ ;  /* 0x0000000a07067225 */ /* 0x000fe200078e00ff */
[----:B------:R-:W-:-:S03]  /*01e0*/  ISETP.NE.AND.EX P0, PT, RZ, RZ, PT, P0 ;  /* 0x000000ffff00720c */ /* 0x000fc60003f05300 */
[----:B------:R-:W-:Y:S02]  /*01f0*/  IMAD.MOV.U32 R3, RZ, RZ, RZ ;  /* 0x000000ffff037224 */ /* 0x000fe400078e00ff */
[----:B------:R-:W-:-:S06]  /*0200*/  IMAD.IADD R4, R7, 0x1, R5 ;  /* 0x0000000107047824 */ /* 0x000fcc00078e0205 */
        /* <DEDUP_REMOVED lines=11> */
[----:B------:R-:W-:Y:S01]  /*02c0*/  LEA.HI.X R25, R8, UR11, RZ, 0x3, P1 ;  /* 0x0000000b08197c11 */ /* 0x000fe200088f1cff */
[----:B-1----:R-:W-:Y:S01]  /*02d0*/  IMAD.U32 R5, RZ, RZ, UR4 ;  /* 0x00000004ff057e24 */ /* 0x002fe2000f8e00ff */
[----:B------:R-:W-:Y:S02]  /*02e0*/  LEA.HI.X R13, R6, UR9, R4, 0x3, P2 ;  /* 0x00000009060d7c11 */ /* 0x000fe400090f1c04 */
[----:B------:R-:W-:-:S05]  /*02f0*/  IADD3 R12, P1, PT, R12, 0x20, RZ ;  /* 0x000000200c0c7810 */ /* 0x000fca0007f3e0ff */
[----:B------:R-:W-:-:S08]  /*0300*/  IMAD.X R13, RZ, RZ, R13, P1 ;  /* 0x000000ffff0d7224 */ /* 0x000fd000008e060d */
.L_x_12:
        /* <DEDUP_REMOVED lines=65> */
.L_x_11:
        /* <DEDUP_REMOVED lines=9> */
[C---:B------:R-:W-:Y:S01]  /*07b0*/  IADD3 R0, P1, PT, R3.reuse, R6, RZ ;  /* 0x0000000603007210 */ /* 0x040fe20007f3e0ff */
[----:B------:R-:W-:Y:S02]  /*07c0*/  IMAD.MOV.U32 R9, RZ, RZ, RZ ;  /* 0x000000ffff097224 */ /* 0x000fe400078e00ff */
        /* <DEDUP_REMOVED lines=18> */
[----:B------:R-:W-:-:S04]  /*08f0*/  LEA.HI.X R17, R0, UR9, R13, 0x3, P1 ;  /* 0x0000000900117c11 */ /* 0x000fc800088f1c0d */
[----:B------:R-:W3:Y:S04]  /*0900*/  LDG.E.64 R18, desc[UR6][R18.64] ;  /* 0x0000000612127981 */ /* 0x000ee8000c1e1b00 */
[----:B------:R-:W3:Y:S01]  /*0910*/  LDG.E.64 R16, desc[UR6][R16.64] ;  /* 0x0000000610107981 */ /* 0x000ee2000c1e1b00 */
[----:B------:R-:W-:-:S04]  /*0920*/  VIADD R15, R3, 0x2 ;  /* 0x00000002030f7836 */ /* 0x000fc80000000000 */
[C---:B------:R-:W-:Y:S01]  /*0930*/  IMAD.WIDE.U32 R12, R15.reuse, R10, R8 ;  /* 0x0000000a0f0c7225 */ /* 0x040fe200078e0008 */
[----:B------:R-:W-:-:S03]  /*0940*/  IADD3 R0, P1, PT, R15, R6, RZ ;  /* 0x000000060f007210 */ /* 0x000fc60007f3e0ff */
        /* <DEDUP_REMOVED lines=8> */
[----:B-1----:R-:W2:Y:S01]  /*09d0*/  F2F.F64.F32 R24, R29 ;  /* 0x0000001d00187310 */ /* 0x002ea20000201800 */
[----:B------:R-:W-:-:S04]  /*09e0*/  VIADD R5, R3, 0x3 ;  /* 0x0000000303057836 */ /* 0x000fc80000000000 */
[C---:B------:R-:W-:Y:S01]  /*09f0*/  IMAD.WIDE.U32 R26, R5.reuse, R10, R8 ;  /* 0x0000000a051a7225 */ /* 0x040fe200078e0008 */
[----:B------:R-:W-:-:S03]  /*0a00*/  IADD3 R0, P1, PT, R5, R6, RZ ;  /* 0x0000000605007210 */ /* 0x000fc60007f3e0ff */
[----:B------:R-:W-:Y:S01]  /*0a10*/  IMAD R5, R5, R11, R27 ;  /* 0x0000000b05057224 */ /* 0x000fe200078e021b */
[----:B--2---:R-:W-:Y:S01]  /*0a20*/  DFMA R20, R20, R22, R24 ;  /* 0x000000161414722b */ /* 0x004fe20000000018 */
[----:B------:R-:W-:Y:S01]  /*0a30*/  IMAD.X R25, RZ, RZ, R4, P1 ;  /* 0x000000ffff197224 */ /* 0x000fe200008e0604 */
[----:B------:R-:W-:Y:S02]  /*0a40*/  LEA R22, P3, R26, UR10, 0x3 ;  /* 0x0000000a1a167c11 */ /* 0x000fe4000f8618ff */
[----:B------:R-:W-:Y:S02]  /*0a50*/  LEA R24, P2, R0, UR8, 0x3 ;  /* 0x0000000800187c11 */ /* 0x000fe4000f8418ff */
[----:B------:R-:W-:Y:S02]  /*0a60*/  LEA.HI.X R23, R26, UR11, R5, 0x3, P3 ;  /* 0x0000000b1a177c11 */ /* 0x000fe400098f1c05 */
[----:B------:R-:W-:-:S04]  /*0a70*/  LEA.HI.X R25, R0, UR9, R25, 0x3, P2 ;  /* 0x0000000900197c11 */ /* 0x000fc800090f1c19 */
[----:B------:R-:W2:Y:S04]  /*0a80*/  LDG.E.64 R22, desc[UR6][R22.64] ;  /* 0x0000000616167981 */ /* 0x000ea8000c1e1b00 */
[----:B------:R-:W2:Y:S01]  /*0a90*/  LDG.E.64 R24, desc[UR6][R24.64] ;  /* 0x0000000618187981 */ /* 0x000ea2000c1e1b00 */
[----:B------:R-:W0:Y:S01]  /*0aa0*/  F2F.F32.F64 R20, R20 ;  /* 0x0000001400147310 */ /* 0x000e220000301000 */
[----:B------:R-:W-:Y:S01]  /*0ab0*/  VIADD R3, R3, 0x4 ;  /* 0x0000000403037836 */ /* 0x000fe20000000000 */
[----:B------:R-:W-:-:S06]  /*0ac0*/  UMOV UR4, URZ ;  /* 0x000000ff00047c82 */ /* 0x000fcc0008000000 */
[----:B0-----:R-:W3:Y:S02]  /*0ad0*/  F2F.F64.F32 R26, R20 ;  /* 0x00000014001a7310 */ /* 0x001ee40000201800 */
[----:B---3--:R-:W-:-:S10]  /*0ae0*/  DFMA R16, R16, R18, R26 ;  /* 0x000000121010722b */ /* 0x008fd4000000001a */
[----:B------:R-:W0:Y:S08]  /*0af0*/  F2F.F32.F64 R16, R16 ;  /* 0x0000001000107310 */ /* 0x000e300000301000 */
[----:B0-----:R-:W4:Y:S02]  /*0b00*/  F2F.F64.F32 R18, R16 ;  /* 0x0000001000127310 */ /* 0x001f240000201800 */
[----:B----4-:R-:W-:-:S10]  /*0b10*/  DFMA R12, R12, R14, R18 ;  /* 0x0000000e0c0c722b */ /* 0x010fd40000000012 */
[----:B------:R-:W0:Y:S08]  /*0b20*/  F2F.F32.F64 R12, R12 ;  /* 0x0000000c000c7310 */ /* 0x000e300000301000 */
[----:B0-----:R-:W2:Y:S02]  /*0b30*/  F2F.F64.F32 R14, R12 ;  /* 0x0000000c000e7310 */ /* 0x001ea40000201800 */
[----:B--2---:R-:W-:-:S06]  /*0b40*/  DFMA R14, R24, R22, R14 ;  /* 0x00000016180e722b */ /* 0x004fcc000000000e */
[----:B------:R2:W3:Y:S05]  /*0b50*/  F2F.F32.F64 R29, R14 ;  /* 0x0000000e001d7310 */ /* 0x0004ea0000301000 */
.L_x_14:
        /* <DEDUP_REMOVED lines=10> */
[----:B------:R-:W-:Y:S02]  /*0c00*/  IMAD.MOV.U32 R16, RZ, RZ, R8 ;  /* 0x000000ffff107224 */ /* 0x000fe400078e0008 */
[----:B------:R-:W-:Y:S01]  /*0c10*/  IMAD.MOV.U32 R17, RZ, RZ, RZ ;  /* 0x000000ffff117224 */ /* 0x000fe200078e00ff */
[----:B------:R-:W-:Y:S01]  /*0c20*/  IADD3.X R5, PT, PT, R4, UR4, RZ, P1, !PT ;  /* 0x0000000404057c10 */ /* 0x000fe20008ffe4ff */
[C---:B------:R-:W-:Y:S02]  /*0c30*/  IMAD R13, R3.reuse, R11, R2 ;  /* 0x0000000b030d7224 */ /* 0x040fe400078e0202 */
[----:B0-2---:R-:W-:-:S04]  /*0c40*/  IMAD.WIDE.U32 R14, R3, R10, R16 ;  /* 0x0000000a030e7225 */ /* 0x005fc800078e0010 */
[----:B------:R-:W-:Y:S01]  /*0c50*/  IMAD.IADD R15, R15, 0x1, R13 ;  /* 0x000000010f0f7824 */ /* 0x000fe200078e020d */
[----:B----4-:R-:W-:Y:S02]  /*0c60*/  LEA R12, P1, R0, UR8, 0x3 ;  /* 0x00000008000c7c11 */ /* 0x010fe4000f8218ff */
[----:B------:R-:W-:Y:S02]  /*0c70*/  LEA R22, P2, R14, UR10, 0x3 ;  /* 0x0000000a0e167c11 */ /* 0x000fe4000f8418ff */
[----:B------:R-:W-:Y:S02]  /*0c80*/  LEA.HI.X R13, R0, UR9, R5, 0x3, P1 ;  /* 0x00000009000d7c11 */ /* 0x000fe400088f1c05 */
[----:B------:R-:W-:-:S04]  /*0c90*/  LEA.HI.X R23, R14, UR11, R15, 0x3, P2 ;  /* 0x0000000b0e177c11 */ /* 0x000fc800090f1c0f */
[----:B------:R-:W2:Y:S04]  /*0ca0*/  LDG.E.64 R12, desc[UR6][R12.64] ;  /* 0x000000060c0c7981 */ /* 0x000ea8000c1e1b00 */
[----:B------:R1:W2:Y:S01]  /*0cb0*/  LDG.E.64 R14, desc[UR6][R22.64] ;  /* 0x00000006160e7981 */ /* 0x0002a2000c1e1b00 */
[----:B------:R-:W-:-:S04]  /*0cc0*/  VIADD R5, R3, 0x1 ;  /* 0x0000000103057836 */ /* 0x000fc80000000000 */
[C---:B------:R-:W-:Y:S01]  /*0cd0*/  IMAD.WIDE.U32 R16, R5.reuse, R10, R16 ;  /* 0x0000000a05107225 */ /* 0x040fe200078e0010 */
[----:B------:R-:W-:-:S03]  /*0ce0*/  IADD3 R0, P1, PT, R5, R6, RZ ;  /* 0x0000000605007210 */ /* 0x000fc60007f3e0ff */
[----:B------:R-:W-:Y:S01]  /*0cf0*/  IMAD R17, R5, R11, R17 ;  /* 0x0000000b05117224 */ /* 0x000fe200078e0211 */
[----:B------:R-:W-:Y:S01]  /*0d00*/  LEA R20, P2, R0, UR8, 0x3 ;  /* 0x0000000800147c11 */ /* 0x000fe2000f8418ff */
[----:B------:R-:W-:Y:S01]  /*0d10*/  IMAD.X R5, RZ, RZ, R4, P1 ;  /* 0x000000ffff057224 */ /* 0x000fe200008e0604 */
[----:B------:R-:W-:-:S04]  /*0d20*/  LEA R18, P3, R16, UR10, 0x3 ;  /* 0x0000000a10127c11 */ /* 0x000fc8000f8618ff */
[----:B------:R-:W-:Y:S02]  /*0d30*/  LEA.HI.X R21, R0, UR9, R5, 0x3, P2 ;  /* 0x0000000900157c11 */ /* 0x000fe400090f1c05 */
[----:B------:R-:W-:-:S04]  /*0d40*/  LEA.HI.X R19, R16, UR11, R17, 0x3, P3 ;  /* 0x0000000b10137c11 */ /* 0x000fc800098f1c11 */
[----:B------:R-:W4:Y:S04]  /*0d50*/  LDG.E.64 R20, desc[UR6][R20.64] ;  /* 0x0000000614147981 */ /* 0x000f28000c1e1b00 */
[----:B------:R-:W4:Y:S01]  /*0d60*/  LDG.E.64 R16, desc[UR6][R18.64] ;  /* 0x0000000612107981 */ /* 0x000f22000c1e1b00 */
[----:B-1-3--:R-:W2:Y:S01]  /*0d70*/  F2F.F64.F32 R22, R29 ;  /* 0x0000001d00167310 */ /* 0x00aea20000201800 */
[----:B------:R-:W-:Y:S01]  /*0d80*/  VIADD R3, R3, 0x2 ;  /* 0x0000000203037836 */ /* 0x000fe20000000000 */
[----:B------:R-:W-:Y:S01]  /*0d90*/  UMOV UR4, URZ ;  /* 0x000000ff00047c82 */ /* 0x000fe20008000000 */
[----:B--2---:R-:W-:-:S10]  /*0da0*/  DFMA R12, R12, R14, R22 ;  /* 0x0000000e0c0c722b */ /* 0x004fd40000000016 */
[----:B------:R-:W0:Y:S08]  /*0db0*/  F2F.F32.F64 R12, R12 ;  /* 0x0000000c000c7310 */ /* 0x000e300000301000 */
[----:B0-----:R-:W4:Y:S02]  /*0dc0*/  F2F.F64.F32 R14, R12 ;  /* 0x0000000c000e7310 */ /* 0x001f240000201800 */
[----:B----4-:R-:W-:-:S06]  /*0dd0*/  DFMA R14, R20, R16, R14 ;  /* 0x00000010140e722b */ /* 0x010fcc000000000e */
[----:B------:R4:W0:Y:S05]  /*0de0*/  F2F.F32.F64 R29, R14 ;  /* 0x0000000e001d7310 */ /* 0x00082a0000301000 */
.L_x_15:
[----:B------:R-:W-:Y:S05]  /*0df0*/  @P0 BRA `(.L_x_13) ;  /* 0x0000000000480947 */ /* 0x000fea0003800000 */
[----:B------:R-:W5:Y:S01]  /*0e00*/  LDCU.128 UR8, c[0x0][0x380] ;  /* 0x00007000ff0877ac */ /* 0x000f620008000c00 */
[----:B0-2-4-:R-:W-:Y:S01]  /*0e10*/  IMAD.MOV.U32 R14, RZ, RZ, R8 ;  /* 0x000000ffff0e7224 */ /* 0x015fe200078e0008 */
[C---:B------:R-:W-:Y:S01]  /*0e20*/  IADD3 R0, P0, PT, R3.reuse, R6, RZ ;  /* 0x0000000603007210 */ /* 0x040fe20007f1e0ff */
[----:B------:R-:W-:Y:S02]  /*0e30*/  IMAD.MOV.U32 R15, RZ, RZ, RZ ;  /* 0x000000ffff0f7224 */ /* 0x000fe400078e00ff */
        /* <DEDUP_REMOVED lines=9> */
[----:B------:R-:W2:Y:S04]  /*0ed0*/  LDG.E.64 R10, desc[UR6][R10.64] ;  /* 0x000000060a0a7981 */ /* 0x000ea8000c1e1b00 */
[----:B------:R-:W2:Y:S01]  /*0ee0*/  LDG.E.64 R2, desc[UR6][R12.64] ;  /* 0x000000060c027981 */ /* 0x000ea2000c1e1b00 */
[----:B-1-3--:R-:W2:Y:S02]  /*0ef0*/  F2F.F64.F32 R14, R29 ;  /* 0x0000001d000e7310 */ /* 0x00aea40000201800 */
[----:B--2---:R-:W-:-:S06]  /*0f00*/  DFMA R2, R2, R10, R14 ;  /* 0x0000000a0202722b */ /* 0x004fcc000000000e */
[----:B------:R0:W1:Y:S05]  /*0f10*/  F2F.F32.F64 R29, R2 ;  /* 0x00000002001d7310 */ /* 0x00006a0000301000 */
.L_x_13:
[----:B------:R-:W5:Y:S01]  /*0f20*/  LDCU.64 UR4, c[0x0][0x390] ;  /* 0x00007200ff0477ac */ /* 0x000f620008000a00 */
[----:B------:R-:W-:Y:S02]  /*0f30*/  IADD3 R8, P0, PT, R8, R6, RZ ;  /* 0x0000000608087210 */ /* 0x000fe40007f1e0ff */
[----:B01-3--:R-:W0:Y:S03]  /*0f40*/  F2F.F64.F32 R6, R29 ;  /* 0x0000001d00067310 */ /* 0x00be260000201800 */
[----:B------:R-:W-:Y:S01]  /*0f50*/  IMAD.X R3, RZ, RZ, R4, P0 ;  /* 0x000000ffff037224 */ /* 0x000fe200000e0604 */
[----:B-----5:R-:W-:-:S04]  /*0f60*/  LEA R2, P0, R8, UR4, 0x3 ;  /* 0x0000000408027c11 */ /* 0x020fc8000f8018ff */
[----:B------:R-:W-:-:S05]  /*0f70*/  LEA.HI.X R3, R8, UR5, R3, 0x3, P0 ;  /* 0x0000000508037c11 */ /* 0x000fca00080f1c03 */
[----:B0-----:R-:W-:Y:S01]  /*0f80*/  STG.E.64 desc[UR6][R2.64], R6 ;  /* 0x0000000602007986 */ /* 0x001fe2000c101b06 */
[----:B------:R-:W-:Y:S05]  /*0f90*/  EXIT ;  /* 0x000000000000794d */ /* 0x000fea0003800000 */
.L_x_16:
        /* <DEDUP_REMOVED lines=14> */
.L_x_19:


//--------------------- .nv.shared._Z12matmul_blockPdS_S_m --------------------------
	.section	.nv.shared._Z12matmul_blockPdS_S_m,"aw",@nobits
	.sectionflags	@""
	.align	8
.nv.shared._Z12matmul_blockPdS_S_m:
	.zero		1120


//--------------------- .nv.shared.reserved.0     --------------------------
	.section	.nv.shared.reserved.0,"aw",@nobits
	.weak		__nv_reservedSMEM_offset_0_alias
	.size		__nv_reservedSMEM_offset_0_alias, 0, 64
	.other		__nv_reservedSMEM_offset_0_alias,@"STO_CUDA_RESERVED_SHARED STV_DEFAULT"
__nv_reservedSMEM_offset_0_alias:
	.zero		0
	.zero		64


//--------------------- .nv.constant0._Z12matmul_blockPdS_S_m --------------------------
	.section	.nv.constant0._Z12matmul_blockPdS_S_m,"a",@progbits
	.sectionflags	@""
	.align	4
.nv.constant0._Z12matmul_blockPdS_S_m:
	.zero		928


//--------------------- .nv.constant0._Z14matmul_naive_2PdS_S_m --------------------------
	.section	.nv.constant0._Z14matmul_naive_2PdS_S_m,"a",@progbits
	.sectionflags	@""
	.align	4
.nv.constant0._Z14matmul_naive_2PdS_S_m:
	.zero		928


//--------------------- .nv.constant0._Z14matmul_naive_1PdS_S_m --------------------------
	.section	.nv.constant0._Z14matmul_naive_1PdS_S_m,"a",@progbits
	.sectionflags	@""
	.align	4
.nv.constant0._Z14matmul_naive_1PdS_S_m:
	.zero		928


//--------------------- SYMBOLS --------------------------

	.type		.nv.reservedSmem.offset0,@object
	.size		.nv.reservedSmem.offset0,0x4
	.type		.nv.reservedSmem.cap,@object
	.size		.nv.reservedSmem.cap,0x4
